// auto-generated by cutlass_sweep.gemm — config: {"arch": "sm_100", "cluster_m": 1, "cluster_n": 1, "dtype": "e5m2", "stages": 3, "tile_k": 128, "tile_m": 128, "tile_n": 128}
#include "cutlass/cutlass.h"
#include "cutlass/gemm/collective/collective_builder.hpp"
#include "cutlass/gemm/device/gemm_universal_adapter.h"
#include "cutlass/gemm/kernel/gemm_universal.hpp"
#include "cutlass/epilogue/collective/collective_builder.hpp"

using ElemA = cutlass::float_e5m2_t;
using ElemB = cutlass::float_e5m2_t;
using ElemCD = cutlass::float_e5m2_t;
using Acc  = float;
using TileShape    = cute::Shape<cute::_128, cute::_128, cute::_128>;
using ClusterShape = cute::Shape<cute::_1, cute::_1, cute::_1>;

using CollectiveEpilogue = typename cutlass::epilogue::collective::CollectiveBuilder<
    cutlass::arch::Sm100, cutlass::arch::OpClassTensorOp,
    TileShape, ClusterShape,
    cutlass::epilogue::collective::EpilogueTileAuto,
    Acc, Acc,
    ElemCD, cutlass::layout::RowMajor, 128 / cutlass::sizeof_bits<ElemCD>::value,
    ElemCD, cutlass::layout::RowMajor, 128 / cutlass::sizeof_bits<ElemCD>::value,
    cutlass::epilogue::collective::EpilogueScheduleAuto
  >::CollectiveOp;

using CollectiveMainloop = typename cutlass::gemm::collective::CollectiveBuilder<
    cutlass::arch::Sm100, cutlass::arch::OpClassTensorOp,
    ElemA, cutlass::layout::RowMajor, 128 / cutlass::sizeof_bits<ElemA>::value,
    ElemB, cutlass::layout::ColumnMajor, 128 / cutlass::sizeof_bits<ElemB>::value,
    Acc,
    TileShape, ClusterShape,
    cutlass::gemm::collective::StageCount<3>,
    cutlass::gemm::collective::KernelScheduleAuto
  >::CollectiveOp;

using GemmKernel = cutlass::gemm::kernel::GemmUniversal<
    cute::Shape<int,int,int,int>,
    CollectiveMainloop,
    CollectiveEpilogue
>;
using Gemm = cutlass::gemm::device::GemmUniversalAdapter<GemmKernel>;

// Force the device kernel symbol into the cubin without needing a host main.
auto* _anchor = &cutlass::device_kernel<GemmKernel>;


// ===== COMPILED SASS (sm_100a) =====

	.target	sm_100a

	.elftype	@"ET_EXEC"


//--------------------- .note.nv.tkinfo           --------------------------
	.section	.note.nv.tkinfo,"",@"SHT_NOTE"
	.sectionflags	@"SHF_NOTE_NV_TKINFO"
	.tkinfo
        /*0018*/ 	.word	0x00000002
        /*0030*/ 	.string	""
        /*0030*/ 	.string	"ptxas"
        /*0030*/ 	.string	"Cuda compilation tools, release 13.0, V13.0.88"
        /*0030*/ 	.string	"Build cuda_13.0.r13.0/compiler.36424714_0"
        /*0030*/ 	.string	"-arch sm_100a -m 64 "



//--------------------- .note.nv.cuinfo           --------------------------
	.section	.note.nv.cuinfo,"",@"SHT_NOTE"
	.sectionflags	@"SHF_NOTE_NV_CUINFO"
        /*0018*/ 	.short	0x0002
        /*001a*/ 	.short	0x0064
        /*001c*/ 	.short	0x0082
	.zero		2


//--------------------- .nv.info                  --------------------------
	.section	.nv.info,"",@"SHT_CUDA_INFO"
	.align	4


	//----- nvinfo : EIATTR_REGCOUNT
	.align		4
        /*0000*/ 	.byte	0x04, 0x2f
        /*0002*/ 	.short	(.L_19 - .L_18)
	.align		4
.L_18:
        /*0004*/ 	.word	index@(_ZN7cutlass13device_kernelINS_4gemm6kernel13GemmUniversalIN4cute5tupleIJiiiiEEENS1_10collective13CollectiveMmaINS1_35MainloopSm100TmaUmmaWarpSpecializedILi3ELi2ELi4ENS5_IJNS4_1CILi1EEESB_SB_EEEEENS5_IJNSA_ILi128EEESE_SE_EEENS_12float_e5m2_tENS5_IJlSB_lEEESG_SH_NS4_8TiledMMAINS4_8MMA_AtomIJNS4_10MMA_TraitsINS4_19SM100_MMA_F8F6F4_SSEJSG_SG_fSE_SE_NS4_17integral_constantINS4_4UMMA5MajorELSO_0EEESP_NSM_INSN_7ScaleInELSQ_0EEESR_EEEEEENS4_6LayoutISC_NS5_IJNSA_ILi0EEESV_SV_EEEEENS5_IJNS4_10UnderscoreESY_SY_EEEEENS4_13SM90_TMA_LOADENS4_14ComposedLayoutINS4_7SwizzleILi3ELi4ELi3EEENS4_18smem_ptr_flag_bitsILi8EEENSU_INS5_IJNSA_ILi8EEESE_EEENS5_IJSE_SB_EEEEEEEvNS4_8identityES11_S1B_vS1C_EENS_8epilogue10collective18CollectiveEpilogueINS1E_23Sm100TmaWarpSpecializedILi2ELi2ELi64ELb0ELb0EEEJSF_NS5_IJNSU_ISE_SB_EENSU_INSA_ILi64EEESB_EEEEESG_SH_SG_SH_NS1E_6fusion15FusionCallbacksIS1I_NS1N_17LinearCombinationISG_fSG_fLNS_15FloatRoundStyleE2EEESF_S1M_JEEENS4_5SM1004TMEM4LOAD26SM100_TMEM_LOAD_32dp32b64xES11_NS12_INS13_ILi2ELi4ELi3EEES16_NSU_INS5_IJS17_S1K_EEENS5_IJS1K_SB_EEEEEEENS4_39AutoVectorizingCopyWithAssumedAlignmentILi128EEENS4_14SM90_TMA_STOREES21_S23_S23_EEEvvEEEEvNT_6ParamsE)
        /*0008*/ 	.word	0x000000e0


	//----- nvinfo : EIATTR_FRAME_SIZE
	.align		4
.L_19:
        /*000c*/ 	.byte	0x04, 0x11
        /*000e*/ 	.short	(.L_21 - .L_20)
	.align		4
.L_20:
        /*0010*/ 	.word	index@($__internal_2_$__cuda_sm10x_tcgen05_guardrail_trap_unallocated_columns_being_dealloced)
        /*0014*/ 	.word	0x00000000


	//----- nvinfo : EIATTR_FRAME_SIZE
	.align		4
.L_21:
        /*0018*/ 	.byte	0x04, 0x11
        /*001a*/ 	.short	(.L_23 - .L_22)
	.align		4
.L_22:
        /*001c*/ 	.word	index@($__internal_1_$__cuda_sm10x_tcgen05_guardrail_trap_phase_invalid_during_alloc)
        /*0020*/ 	.word	0x00000000


	//----- nvinfo : EIATTR_FRAME_SIZE
	.align		4
.L_23:
        /*0024*/ 	.byte	0x04, 0x11
        /*0026*/ 	.short	(.L_25 - .L_24)
	.align		4
.L_24:
        /*0028*/ 	.word	index@($__internal_0_$__cuda_sm10x_tcgen05_guardrail_trap_col_being_dealloced_not_returned_by_alloc)
        /*002c*/ 	.word	0x00000000


	//----- nvinfo : EIATTR_FRAME_SIZE
	.align		4
.L_25:
        /*0030*/ 	.byte	0x04, 0x11
        /*0032*/ 	.short	(.L_27 - .L_26)
	.align		4
.L_26:
        /*0034*/ 	.word	index@(_ZN7cutlass13device_kernelINS_4gemm6kernel13GemmUniversalIN4cute5tupleIJiiiiEEENS1_10collective13CollectiveMmaINS1_35MainloopSm100TmaUmmaWarpSpecializedILi3ELi2ELi4ENS5_IJNS4_1CILi1EEESB_SB_EEEEENS5_IJNSA_ILi128EEESE_SE_EEENS_12float_e5m2_tENS5_IJlSB_lEEESG_SH_NS4_8TiledMMAINS4_8MMA_AtomIJNS4_10MMA_TraitsINS4_19SM100_MMA_F8F6F4_SSEJSG_SG_fSE_SE_NS4_17integral_constantINS4_4UMMA5MajorELSO_0EEESP_NSM_INSN_7ScaleInELSQ_0EEESR_EEEEEENS4_6LayoutISC_NS5_IJNSA_ILi0EEESV_SV_EEEEENS5_IJNS4_10UnderscoreESY_SY_EEEEENS4_13SM90_TMA_LOADENS4_14ComposedLayoutINS4_7SwizzleILi3ELi4ELi3EEENS4_18smem_ptr_flag_bitsILi8EEENSU_INS5_IJNSA_ILi8EEESE_EEENS5_IJSE_SB_EEEEEEEvNS4_8identityES11_S1B_vS1C_EENS_8epilogue10collective18CollectiveEpilogueINS1E_23Sm100TmaWarpSpecializedILi2ELi2ELi64ELb0ELb0EEEJSF_NS5_IJNSU_ISE_SB_EENSU_INSA_ILi64EEESB_EEEEESG_SH_SG_SH_NS1E_6fusion15FusionCallbacksIS1I_NS1N_17LinearCombinationISG_fSG_fLNS_15FloatRoundStyleE2EEESF_S1M_JEEENS4_5SM1004TMEM4LOAD26SM100_TMEM_LOAD_32dp32b64xES11_NS12_INS13_ILi2ELi4ELi3EEES16_NSU_INS5_IJS17_S1K_EEENS5_IJS1K_SB_EEEEEEENS4_39AutoVectorizingCopyWithAssumedAlignmentILi128EEENS4_14SM90_TMA_STOREES21_S23_S23_EEEvvEEEEvNT_6ParamsE)
        /*0038*/ 	.word	0x00000000


	//----- nvinfo : EIATTR_MIN_STACK_SIZE
	.align		4
.L_27:
        /*003c*/ 	.byte	0x04, 0x12
        /*003e*/ 	.short	(.L_29 - .L_28)
	.align		4
.L_28:
        /*0040*/ 	.word	index@(_ZN7cutlass13device_kernelINS_4gemm6kernel13GemmUniversalIN4cute5tupleIJiiiiEEENS1_10collective13CollectiveMmaINS1_35MainloopSm100TmaUmmaWarpSpecializedILi3ELi2ELi4ENS5_IJNS4_1CILi1EEESB_SB_EEEEENS5_IJNSA_ILi128EEESE_SE_EEENS_12float_e5m2_tENS5_IJlSB_lEEESG_SH_NS4_8TiledMMAINS4_8MMA_AtomIJNS4_10MMA_TraitsINS4_19SM100_MMA_F8F6F4_SSEJSG_SG_fSE_SE_NS4_17integral_constantINS4_4UMMA5MajorELSO_0EEESP_NSM_INSN_7ScaleInELSQ_0EEESR_EEEEEENS4_6LayoutISC_NS5_IJNSA_ILi0EEESV_SV_EEEEENS5_IJNS4_10UnderscoreESY_SY_EEEEENS4_13SM90_TMA_LOADENS4_14ComposedLayoutINS4_7SwizzleILi3ELi4ELi3EEENS4_18smem_ptr_flag_bitsILi8EEENSU_INS5_IJNSA_ILi8EEESE_EEENS5_IJSE_SB_EEEEEEEvNS4_8identityES11_S1B_vS1C_EENS_8epilogue10collective18CollectiveEpilogueINS1E_23Sm100TmaWarpSpecializedILi2ELi2ELi64ELb0ELb0EEEJSF_NS5_IJNSU_ISE_SB_EENSU_INSA_ILi64EEESB_EEEEESG_SH_SG_SH_NS1E_6fusion15FusionCallbacksIS1I_NS1N_17LinearCombinationISG_fSG_fLNS_15FloatRoundStyleE2EEESF_S1M_JEEENS4_5SM1004TMEM4LOAD26SM100_TMEM_LOAD_32dp32b64xES11_NS12_INS13_ILi2ELi4ELi3EEES16_NSU_INS5_IJS17_S1K_EEENS5_IJS1K_SB_EEEEEEENS4_39AutoVectorizingCopyWithAssumedAlignmentILi128EEENS4_14SM90_TMA_STOREES21_S23_S23_EEEvvEEEEvNT_6ParamsE)
        /*0044*/ 	.word	0x00000000
.L_29:


//--------------------- .nv.compat                --------------------------
	.section	.nv.compat,"",@"SHT_CUDA_COMPAT_INFO"
	.align	4
        /*0000*/ 	.byte	0x02, 0x09, 0x01, 0x00, 0x02, 0x02, 0x02, 0x00, 0x02, 0x05, 0x05, 0x00, 0x03, 0x07, 0x01, 0x01
        /*0010*/ 	.byte	0x02, 0x03, 0x01, 0x00, 0x02, 0x06, 0x01, 0x00, 0x04, 0x0b, 0x08, 0x00, 0x09, 0x00, 0x00, 0x00
        /*0020*/ 	.byte	0x00, 0x00, 0x00, 0x00


//--------------------- .nv.info._ZN7cutlass13device_kernelINS_4gemm6kernel13GemmUniversalIN4cute5tupleIJiiiiEEENS1_10collective13CollectiveMmaINS1_35MainloopSm100TmaUmmaWarpSpecializedILi3ELi2ELi4ENS5_IJNS4_1CILi1EEESB_SB_EEEEENS5_IJNSA_ILi128EEESE_SE_EEENS_12float_e5m2_tENS5_IJlSB_lEEESG_SH_NS4_8TiledMMAINS4_8MMA_AtomIJNS4_10MMA_TraitsINS4_19SM100_MMA_F8F6F4_SSEJSG_SG_fSE_SE_NS4_17integral_constantINS4_4UMMA5MajorELSO_0EEESP_NSM_INSN_7ScaleInELSQ_0EEESR_EEEEEENS4_6LayoutISC_NS5_IJNSA_ILi0EEESV_SV_EEEEENS5_IJNS4_10UnderscoreESY_SY_EEEEENS4_13SM90_TMA_LOADENS4_14ComposedLayoutINS4_7SwizzleILi3ELi4ELi3EEENS4_18smem_ptr_flag_bitsILi8EEENSU_INS5_IJNSA_ILi8EEESE_EEENS5_IJSE_SB_EEEEEEEvNS4_8identityES11_S1B_vS1C_EENS_8epilogue10collective18CollectiveEpilogueINS1E_23Sm100TmaWarpSpecializedILi2ELi2ELi64ELb0ELb0EEEJSF_NS5_IJNSU_ISE_SB_EENSU_INSA_ILi64EEESB_EEEEESG_SH_SG_SH_NS1E_6fusion15FusionCallbacksIS1I_NS1N_17LinearCombinationISG_fSG_fLNS_15FloatRoundStyleE2EEESF_S1M_JEEENS4_5SM1004TMEM4LOAD26SM100_TMEM_LOAD_32dp32b64xES11_NS12_INS13_ILi2ELi4ELi3EEES16_NSU_INS5_IJS17_S1K_EEENS5_IJS1K_SB_EEEEEEENS4_39AutoVectorizingCopyWithAssumedAlignmentILi128EEENS4_14SM90_TMA_STOREES21_S23_S23_EEEvvEEEEvNT_6ParamsE --------------------------
	.section	.nv.info._ZN7cutlass13device_kernelINS_4gemm6kernel13GemmUniversalIN4cute5tupleIJiiiiEEENS1_10collective13CollectiveMmaINS1_35MainloopSm100TmaUmmaWarpSpecializedILi3ELi2ELi4ENS5_IJNS4_1CILi1EEESB_SB_EEEEENS5_IJNSA_ILi128EEESE_SE_EEENS_12float_e5m2_tENS5_IJlSB_lEEESG_SH_NS4_8TiledMMAINS4_8MMA_AtomIJNS4_10MMA_TraitsINS4_19SM100_MMA_F8F6F4_SSEJSG_SG_fSE_SE_NS4_17integral_constantINS4_4UMMA5MajorELSO_0EEESP_NSM_INSN_7ScaleInELSQ_0EEESR_EEEEEENS4_6LayoutISC_NS5_IJNSA_ILi0EEESV_SV_EEEEENS5_IJNS4_10UnderscoreESY_SY_EEEEENS4_13SM90_TMA_LOADENS4_14ComposedLayoutINS4_7SwizzleILi3ELi4ELi3EEENS4_18smem_ptr_flag_bitsILi8EEENSU_INS5_IJNSA_ILi8EEESE_EEENS5_IJSE_SB_EEEEEEEvNS4_8identityES11_S1B_vS1C_EENS_8epilogue10collective18CollectiveEpilogueINS1E_23Sm100TmaWarpSpecializedILi2ELi2ELi64ELb0ELb0EEEJSF_NS5_IJNSU_ISE_SB_EENSU_INSA_ILi64EEESB_EEEEESG_SH_SG_SH_NS1E_6fusion15FusionCallbacksIS1I_NS1N_17LinearCombinationISG_fSG_fLNS_15FloatRoundStyleE2EEESF_S1M_JEEENS4_5SM1004TMEM4LOAD26SM100_TMEM_LOAD_32dp32b64xES11_NS12_INS13_ILi2ELi4ELi3EEES16_NSU_INS5_IJS17_S1K_EEENS5_IJS1K_SB_EEEEEEENS4_39AutoVectorizingCopyWithAssumedAlignmentILi128EEENS4_14SM90_TMA_STOREES21_S23_S23_EEEvvEEEEvNT_6ParamsE,"",@"SHT_CUDA_INFO"
	.sectionflags	@""
	.align	4


	//----- nvinfo : EIATTR_CUDA_API_VERSION
	.align		4
        /*0000*/ 	.byte	0x04, 0x37
        /*0002*/ 	.short	(.L_31 - .L_30)
.L_30:
        /*0004*/ 	.word	0x00000082


	//----- nvinfo : EIATTR_KPARAM_INFO
	.align		4
.L_31:
        /*0008*/ 	.byte	0x04, 0x17
        /*000a*/ 	.short	(.L_33 - .L_32)
.L_32:
        /*000c*/ 	.word	0x00000000
        /*0010*/ 	.short	0x0000
        /*0012*/ 	.short	0x0000
        /*0014*/ 	.byte	0x00, 0xf0, 0x01, 0x20


	//----- nvinfo : EIATTR_AT_ENTRY_FRAGMENTS
	.align		4
.L_33:
        /*0018*/ 	.byte	0x04, 0x4f
        /*001a*/ 	.short	(.L_35 - .L_34)


	//   ....[0]....
.L_34:
        /*001c*/ 	.word	0x00000006


	//----- nvinfo : EIATTR_RESERVED_SMEM_USED
	.align		4
.L_35:
        /*0020*/ 	.byte	0x01, 0x41
	.zero		2


	//----- nvinfo : EIATTR_SPARSE_MMA_MASK
	.align		4
        /*0024*/ 	.byte	0x03, 0x50
        /*0026*/ 	.short	0x0000


	//----- nvinfo : EIATTR_TCGEN05_1CTA_USED
	.align		4
        /*0028*/ 	.byte	0x01, 0x51
	.zero		2


	//----- nvinfo : EIATTR_MAXREG_COUNT
	.align		4
        /*002c*/ 	.byte	0x03, 0x1b
        /*002e*/ 	.short	0x00ff


	//----- nvinfo : EIATTR_NUM_BARRIERS
	.align		4
        /*0030*/ 	.byte	0x02, 0x4c
        /*0032*/ 	.byte	0x07
	.zero		1


	//----- nvinfo : EIATTR_EXTERNS
	.align		4
        /*0034*/ 	.byte	0x04, 0x0f
        /*0036*/ 	.short	(.L_37 - .L_36)


	//   ....[0]....
	.align		4
.L_36:
        /*0038*/ 	.word	index@(__assertfail)


	//----- nvinfo : EIATTR_MERCURY_ISA_VERSION
	.align		4
.L_37:
        /*003c*/ 	.byte	0x03, 0x5f
        /*003e*/ 	.short	0x0101


	//----- nvinfo : EIATTR_INT_WARP_WIDE_INSTR_OFFSETS
	.align		4
        /*0040*/ 	.byte	0x04, 0x31
        /*0042*/ 	.short	(.L_39 - .L_38)


	//   ....[0]....
.L_38:
        /*0044*/ 	.word	0x00001d60


	//   ....[1]....
        /*0048*/ 	.word	0x00003720


	//   ....[2]....
        /*004c*/ 	.word	0x00003740


	//   ....[3]....
        /*0050*/ 	.word	0x00003770


	//   ....[4]....
        /*0054*/ 	.word	0x000040a0


	//   ....[5]....
        /*0058*/ 	.word	0x00004110


	//   ....[6]....
        /*005c*/ 	.word	0x000042f0


	//   ....[7]....
        /*0060*/ 	.word	0x00004450


	//----- nvinfo : EIATTR_COOP_GROUP_MASK_REGIDS
	.align		4
.L_39:
        /*0064*/ 	.byte	0x04, 0x29
        /*0066*/ 	.short	(.L_41 - .L_40)


	//   ....[0]....
.L_40:
        /*0068*/ 	.word	0xffffffff


	//   ....[1]....
        /*006c*/ 	.word	0xffffffff


	//   ....[2]....
        /*0070*/ 	.word	0xffffffff


	//   ....[3]....
        /*0074*/ 	.word	0xffffffff


	//   ....[4]....
        /*0078*/ 	.word	0xffffffff


	//   ....[5]....
        /*007c*/ 	.word	0xffffffff


	//   ....[6]....
        /*0080*/ 	.word	0xffffffff


	//   ....[7]....
        /*0084*/ 	.word	0xffffffff


	//   ....[8]....
        /*0088*/ 	.word	0xffffffff


	//   ....[9]....
        /*008c*/ 	.word	0xffffffff


	//   ....[10]....
        /*0090*/ 	.word	0xffffffff


	//   ....[11]....
        /*0094*/ 	.word	0xffffffff


	//   ....[12]....
        /*0098*/ 	.word	0xffffffff


	//----- nvinfo : EIATTR_COOP_GROUP_INSTR_OFFSETS
	.align		4
.L_41:
        /*009c*/ 	.byte	0x04, 0x28
        /*009e*/ 	.short	(.L_43 - .L_42)


	//   ....[0]....
.L_42:
        /*00a0*/ 	.word	0x00000090


	//   ....[1]....
        /*00a4*/ 	.word	0x000004d0


	//   ....[2]....
        /*00a8*/ 	.word	0x00000620


	//   ....[3]....
        /*00ac*/ 	.word	0x00000780


	//   ....[4]....
        /*00b0*/ 	.word	0x00000880


	//   ....[5]....
        /*00b4*/ 	.word	0x000009f0


	//   ....[6]....
        /*00b8*/ 	.word	0x00000b90


	//   ....[7]....
        /*00bc*/ 	.word	0x00001c40


	//   ....[8]....
        /*00c0*/ 	.word	0x00002990


	//   ....[9]....
        /*00c4*/ 	.word	0x00002ba0


	//   ....[10]....
        /*00c8*/ 	.word	0x00002bd0


	//   ....[11]....
        /*00cc*/ 	.word	0x00003600


	//   ....[12]....
        /*00d0*/ 	.word	0x00003830


	//----- nvinfo : EIATTR_VRC_CTA_INIT_COUNT
	.align		4
.L_43:
        /*00d4*/ 	.byte	0x02, 0x4a
        /*00d6*/ 	.byte	0x80
	.zero		1


	//----- nvinfo : EIATTR_SYSCALL_OFFSETS
	.align		4
        /*00d8*/ 	.byte	0x04, 0x46
        /*00da*/ 	.short	(.L_45 - .L_44)


	//   ....[0]....
.L_44:
        /*00dc*/ 	.word	0x00004e80


	//   ....[1]....
        /*00e0*/ 	.word	0x00004fc0


	//   ....[2]....
        /*00e4*/ 	.word	0x00005820


	//   ....[3]....
        /*00e8*/ 	.word	0x00006e30


	//----- nvinfo : EIATTR_MBARRIER_INSTR_OFFSETS
	.align		4
.L_45:
        /*00ec*/ 	.byte	0x04, 0x39
        /*00ee*/ 	.short	(.L_47 - .L_46)


	//   ....[0]....
.L_46:
        /*00f0*/ 	.word	0x000005b0
        /*00f4*/ 	.word	0x000000ff
        /*00f8*/ 	.word	0x00000000
        /*00fc*/ 	.short	0x0100
        /*00fe*/ 	.byte	0x05
	.zero		1


	//   ....[1]....
        /*0100*/ 	.word	0x000005c0
        /*0104*/ 	.word	0x000000ff
        /*0108*/ 	.word	0x00000018
        /*010c*/ 	.short	0x0100
        /*010e*/ 	.byte	0x05
	.zero		1


	//   ....[2]....
        /*0110*/ 	.word	0x000005d0
        /*0114*/ 	.word	0x000000ff
        /*0118*/ 	.word	0x00000008
        /*011c*/ 	.short	0x0100
        /*011e*/ 	.byte	0x05
	.zero		1


	//   ....[3]....
        /*0120*/ 	.word	0x000005e0
        /*0124*/ 	.word	0x000000ff
        /*0128*/ 	.word	0x00000020
        /*012c*/ 	.short	0x0100
        /*012e*/ 	.byte	0x05
	.zero		1


	//   ....[4]....
        /*0130*/ 	.word	0x000005f0
        /*0134*/ 	.word	0x000000ff
        /*0138*/ 	.word	0x00000010
        /*013c*/ 	.short	0x0100
        /*013e*/ 	.byte	0x05
	.zero		1


	//   ....[5]....
        /*0140*/ 	.word	0x00000600
        /*0144*/ 	.word	0x000000ff
        /*0148*/ 	.word	0x00000028
        /*014c*/ 	.short	0x0100
        /*014e*/ 	.byte	0x05
	.zero		1


	//   ....[6]....
        /*0150*/ 	.word	0x00000730
        /*0154*/ 	.word	0x000000ff
        /*0158*/ 	.word	0x00000030
        /*015c*/ 	.short	0x0100
        /*015e*/ 	.byte	0x07
	.zero		1


	//   ....[7]....
        /*0160*/ 	.word	0x00000740
        /*0164*/ 	.word	0x000000ff
        /*0168*/ 	.word	0x00000040
        /*016c*/ 	.short	0x0100
        /*016e*/ 	.byte	0x07
	.zero		1


	//   ....[8]....
        /*0170*/ 	.word	0x00000750
        /*0174*/ 	.word	0x000000ff
        /*0178*/ 	.word	0x00000038
        /*017c*/ 	.short	0x0100
        /*017e*/ 	.byte	0x07
	.zero		1


	//   ....[9]....
        /*0180*/ 	.word	0x00000760
        /*0184*/ 	.word	0x000000ff
        /*0188*/ 	.word	0x00000048
        /*018c*/ 	.short	0x0100
        /*018e*/ 	.byte	0x07
	.zero		1


	//   ....[10]....
        /*0190*/ 	.word	0x00000850
        /*0194*/ 	.word	0x000000ff
        /*0198*/ 	.word	0x00000050
        /*019c*/ 	.short	0x0100
        /*019e*/ 	.byte	0x05
	.zero		1


	//   ....[11]....
        /*01a0*/ 	.word	0x00000860
        /*01a4*/ 	.word	0x000000ff
        /*01a8*/ 	.word	0x00000058
        /*01ac*/ 	.short	0x0100
        /*01ae*/ 	.byte	0x05
	.zero		1


	//   ....[12]....
        /*01b0*/ 	.word	0x000009a0
        /*01b4*/ 	.word	0x000000ff
        /*01b8*/ 	.word	0x00000060
        /*01bc*/ 	.short	0x0100
        /*01be*/ 	.byte	0x05
	.zero		1


	//   ....[13]....
        /*01c0*/ 	.word	0x000009b0
        /*01c4*/ 	.word	0x000000ff
        /*01c8*/ 	.word	0x00000070
        /*01cc*/ 	.short	0x0100
        /*01ce*/ 	.byte	0x05
	.zero		1


	//   ....[14]....
        /*01d0*/ 	.word	0x000009c0
        /*01d4*/ 	.word	0x000000ff
        /*01d8*/ 	.word	0x00000068
        /*01dc*/ 	.short	0x0100
        /*01de*/ 	.byte	0x05
	.zero		1


	//   ....[15]....
        /*01e0*/ 	.word	0x000009d0
        /*01e4*/ 	.word	0x000000ff
        /*01e8*/ 	.word	0x00000078
        /*01ec*/ 	.short	0x0100
        /*01ee*/ 	.byte	0x05
	.zero		1


	//   ....[16]....
        /*01f0*/ 	.word	0x00000b00
        /*01f4*/ 	.word	0x000000ff
        /*01f8*/ 	.word	0x00000080
        /*01fc*/ 	.short	0x0100
        /*01fe*/ 	.byte	0x07
	.zero		1


	//   ....[17]....
        /*0200*/ 	.word	0x00000b10
        /*0204*/ 	.word	0x000000ff
        /*0208*/ 	.word	0x000000a0
        /*020c*/ 	.short	0x0100
        /*020e*/ 	.byte	0x07
	.zero		1


	//   ....[18]....
        /*0210*/ 	.word	0x00000b20
        /*0214*/ 	.word	0x000000ff
        /*0218*/ 	.word	0x00000088
        /*021c*/ 	.short	0x0100
        /*021e*/ 	.byte	0x07
	.zero		1


	//   ....[19]....
        /*0220*/ 	.word	0x00000b30
        /*0224*/ 	.word	0x000000ff
        /*0228*/ 	.word	0x000000a8
        /*022c*/ 	.short	0x0100
        /*022e*/ 	.byte	0x07
	.zero		1


	//   ....[20]....
        /*0230*/ 	.word	0x00000b40
        /*0234*/ 	.word	0x000000ff
        /*0238*/ 	.word	0x00000090
        /*023c*/ 	.short	0x0100
        /*023e*/ 	.byte	0x07
	.zero		1


	//   ....[21]....
        /*0240*/ 	.word	0x00000b50
        /*0244*/ 	.word	0x000000ff
        /*0248*/ 	.word	0x000000b0
        /*024c*/ 	.short	0x0100
        /*024e*/ 	.byte	0x07
	.zero		1


	//   ....[22]....
        /*0250*/ 	.word	0x00000b60
        /*0254*/ 	.word	0x000000ff
        /*0258*/ 	.word	0x00000098
        /*025c*/ 	.short	0x0100
        /*025e*/ 	.byte	0x07
	.zero		1


	//   ....[23]....
        /*0260*/ 	.word	0x00000b70
        /*0264*/ 	.word	0x000000ff
        /*0268*/ 	.word	0x000000b8
        /*026c*/ 	.short	0x0100
        /*026e*/ 	.byte	0x07
	.zero		1


	//   ....[24]....
        /*0270*/ 	.word	0x00000c60
        /*0274*/ 	.word	0x000000ff
        /*0278*/ 	.word	0x000000c0
        /*027c*/ 	.short	0x0100
        /*027e*/ 	.byte	0x05
	.zero		1


	//   ....[25]....
        /*0280*/ 	.word	0x00000c70
        /*0284*/ 	.word	0x000000ff
        /*0288*/ 	.word	0x000000d0
        /*028c*/ 	.short	0x0100
        /*028e*/ 	.byte	0x05
	.zero		1


	//   ....[26]....
        /*0290*/ 	.word	0x00000c80
        /*0294*/ 	.word	0x000000ff
        /*0298*/ 	.word	0x000000c8
        /*029c*/ 	.short	0x0100
        /*029e*/ 	.byte	0x05
	.zero		1


	//   ....[27]....
        /*02a0*/ 	.word	0x00000c90
        /*02a4*/ 	.word	0x000000ff
        /*02a8*/ 	.word	0x000000d8
        /*02ac*/ 	.short	0x0100
        /*02ae*/ 	.byte	0x05
	.zero		1


	//   ....[28]....
        /*02b0*/ 	.word	0x00001560
        /*02b4*/ 	.word	0x00000003
        /*02b8*/ 	.word	0x000000d0
        /*02bc*/ 	.short	0x010a
        /*02be*/ 	.byte	0xff
	.zero		1


	//   ....[29]....
        /*02c0*/ 	.word	0x00001590
        /*02c4*/ 	.word	0x00000003
        /*02c8*/ 	.word	0x000000c0
        /*02cc*/ 	.short	0x0101
        /*02ce*/ 	.byte	0xff
	.zero		1


	//   ....[30]....
        /*02d0*/ 	.word	0x00001660
        /*02d4*/ 	.word	0x000000ff
        /*02d8*/ 	.word	0x00000018
        /*02dc*/ 	.short	0x010a
        /*02de*/ 	.byte	0x08
	.zero		1


	//   ....[31]....
        /*02e0*/ 	.word	0x00001700
        /*02e4*/ 	.word	0x000000ff
        /*02e8*/ 	.word	0x00000018
        /*02ec*/ 	.short	0x010a
        /*02ee*/ 	.byte	0x21
	.zero		1


	//   ....[32]....
        /*02f0*/ 	.word	0x00001860
        /*02f4*/ 	.word	0x000000ff
        /*02f8*/ 	.word	0x00000018
        /*02fc*/ 	.short	0x010a
        /*02fe*/ 	.byte	0x08
	.zero		1


	//   ....[33]....
        /*0300*/ 	.word	0x00001950
        /*0304*/ 	.word	0x000000ff
        /*0308*/ 	.word	0x00000058
        /*030c*/ 	.short	0x0101
        /*030e*/ 	.byte	0x04
	.zero		1


	//   ....[34]....
        /*0310*/ 	.word	0x00001970
        /*0314*/ 	.word	0x000000ff
        /*0318*/ 	.word	0x00000018
        /*031c*/ 	.short	0x010a
        /*031e*/ 	.byte	0x08
	.zero		1


	//   ....[35]....
        /*0320*/ 	.word	0x000019f0
        /*0324*/ 	.word	0x000000ff
        /*0328*/ 	.word	0x00000018
        /*032c*/ 	.short	0x010a
        /*032e*/ 	.byte	0x11
	.zero		1


	//   ....[36]....
        /*0330*/ 	.word	0x00001b50
        /*0334*/ 	.word	0x000000ff
        /*0338*/ 	.word	0x00000018
        /*033c*/ 	.short	0x010a
        /*033e*/ 	.byte	0x08
	.zero		1


	//   ....[37]....
        /*0340*/ 	.word	0x00001c70
        /*0344*/ 	.word	0x00000002
        /*0348*/ 	.word	0x00000060
        /*034c*/ 	.short	0x010a
        /*034e*/ 	.byte	0xff
	.zero		1


	//   ....[38]....
        /*0350*/ 	.word	0x00001d30
        /*0354*/ 	.word	0x00000002
        /*0358*/ 	.word	0x00000000
        /*035c*/ 	.short	0x0101
        /*035e*/ 	.byte	0xff
	.zero		1


	//   ....[39]....
        /*0360*/ 	.word	0x00002290
        /*0364*/ 	.word	0x000000ff
        /*0368*/ 	.word	0x00000000
        /*036c*/ 	.short	0x010a
        /*036e*/ 	.byte	0x05
	.zero		1


	//   ....[40]....
        /*0370*/ 	.word	0x00002320
        /*0374*/ 	.word	0x000000ff
        /*0378*/ 	.word	0x00000000
        /*037c*/ 	.short	0x010a
        /*037e*/ 	.byte	0x05
	.zero		1


	//   ....[41]....
        /*0380*/ 	.word	0x000023c0
        /*0384*/ 	.word	0x00000000
        /*0388*/ 	.word	0x00000000
        /*038c*/ 	.short	0x010a
        /*038e*/ 	.byte	0xff
	.zero		1


	//   ....[42]....
        /*0390*/ 	.word	0x000024e0
        /*0394*/ 	.word	0x00000000
        /*0398*/ 	.word	0x000000c0
        /*039c*/ 	.short	0x010a
        /*039e*/ 	.byte	0xff
	.zero		1


	//   ....[43]....
        /*03a0*/ 	.word	0x00002540
        /*03a4*/ 	.word	0x00000004
        /*03a8*/ 	.word	0x00000000
        /*03ac*/ 	.short	0x0101
        /*03ae*/ 	.byte	0xff
	.zero		1


	//   ....[44]....
        /*03b0*/ 	.word	0x00002560
        /*03b4*/ 	.word	0x000000ff
        /*03b8*/ 	.word	0x00000070
        /*03bc*/ 	.short	0x010a
        /*03be*/ 	.byte	0x05
	.zero		1


	//   ....[45]....
        /*03c0*/ 	.word	0x00002680
        /*03c4*/ 	.word	0x00000000
        /*03c8*/ 	.word	0x00000060
        /*03cc*/ 	.short	0x010a
        /*03ce*/ 	.byte	0xff
	.zero		1


	//   ....[46]....
        /*03d0*/ 	.word	0x00002790
        /*03d4*/ 	.word	0x00000000
        /*03d8*/ 	.word	0x00000000
        /*03dc*/ 	.short	0x0101
        /*03de*/ 	.byte	0xff
	.zero		1


	//   ....[47]....
        /*03e0*/ 	.word	0x00002820
        /*03e4*/ 	.word	0x000000ff
        /*03e8*/ 	.word	0x00000070
        /*03ec*/ 	.short	0x0106
        /*03ee*/ 	.byte	0x05
	.zero		1


	//   ....[48]....
        /*03f0*/ 	.word	0x00002840
        /*03f4*/ 	.word	0x000000ff
        /*03f8*/ 	.word	0x00000070
        /*03fc*/ 	.short	0x010a
        /*03fe*/ 	.byte	0x05
	.zero		1


	//   ....[49]....
        /*0400*/ 	.word	0x000028d0
        /*0404*/ 	.word	0x000000ff
        /*0408*/ 	.word	0x00000070
        /*040c*/ 	.short	0x0106
        /*040e*/ 	.byte	0x04
	.zero		1


	//   ....[50]....
        /*0410*/ 	.word	0x00002910
        /*0414*/ 	.word	0x00000000
        /*0418*/ 	.word	0x00000070
        /*041c*/ 	.short	0x010a
        /*041e*/ 	.byte	0xff
	.zero		1


	//   ....[51]....
        /*0420*/ 	.word	0x00002e50
        /*0424*/ 	.word	0x00000000
        /*0428*/ 	.word	0x00000060
        /*042c*/ 	.short	0x010a
        /*042e*/ 	.byte	0xff
	.zero		1


	//   ....[52]....
        /*0430*/ 	.word	0x00002f60
        /*0434*/ 	.word	0x00000003
        /*0438*/ 	.word	0x00000000
        /*043c*/ 	.short	0x0101
        /*043e*/ 	.byte	0xff
	.zero		1


	//   ....[53]....
        /*0440*/ 	.word	0x00002f70
        /*0444*/ 	.word	0x000000ff
        /*0448*/ 	.word	0x00000000
        /*044c*/ 	.short	0x010a
        /*044e*/ 	.byte	0x06
	.zero		1


	//   ....[54]....
        /*0450*/ 	.word	0x00002f90
        /*0454*/ 	.word	0x000000ff
        /*0458*/ 	.word	0x000000a0
        /*045c*/ 	.short	0x010a
        /*045e*/ 	.byte	0x07
	.zero		1


	//   ....[55]....
        /*0460*/ 	.word	0x00003060
        /*0464*/ 	.word	0x000000ff
        /*0468*/ 	.word	0x00000000
        /*046c*/ 	.short	0x010a
        /*046e*/ 	.byte	0x06
	.zero		1


	//   ....[56]....
        /*0470*/ 	.word	0x00003190
        /*0474*/ 	.word	0x000000ff
        /*0478*/ 	.word	0x00000000
        /*047c*/ 	.short	0x010a
        /*047e*/ 	.byte	0x1a
	.zero		1


	//   ....[57]....
        /*0480*/ 	.word	0x00003430
        /*0484*/ 	.word	0x000000ff
        /*0488*/ 	.word	0x00000000
        /*048c*/ 	.short	0x010a
        /*048e*/ 	.byte	0x06
	.zero		1


	//   ....[58]....
        /*0490*/ 	.word	0x000034c0
        /*0494*/ 	.word	0x000000ff
        /*0498*/ 	.word	0x00000000
        /*049c*/ 	.short	0x010a
        /*049e*/ 	.byte	0x06
	.zero		1


	//   ....[59]....
        /*04a0*/ 	.word	0x00003550
        /*04a4*/ 	.word	0x000000ff
        /*04a8*/ 	.word	0x00000000
        /*04ac*/ 	.short	0x010a
        /*04ae*/ 	.byte	0x06
	.zero		1


	//   ....[60]....
        /*04b0*/ 	.word	0x000035e0
        /*04b4*/ 	.word	0x000000ff
        /*04b8*/ 	.word	0x00000000
        /*04bc*/ 	.short	0x010a
        /*04be*/ 	.byte	0x07
	.zero		1


	//   ....[61]....
        /*04c0*/ 	.word	0x00003a40
        /*04c4*/ 	.word	0x00000000
        /*04c8*/ 	.word	0x00000060
        /*04cc*/ 	.short	0x010a
        /*04ce*/ 	.byte	0xff
	.zero		1


	//   ....[62]....
        /*04d0*/ 	.word	0x00003b00
        /*04d4*/ 	.word	0x00000000
        /*04d8*/ 	.word	0x00000000
        /*04dc*/ 	.short	0x0101
        /*04de*/ 	.byte	0xff
	.zero		1


	//   ....[63]....
        /*04e0*/ 	.word	0x00003e20
        /*04e4*/ 	.word	0x000000ff
        /*04e8*/ 	.word	0x00000058
        /*04ec*/ 	.short	0x010a
        /*04ee*/ 	.byte	0x07
	.zero		1


	//   ....[64]....
        /*04f0*/ 	.word	0x00004010
        /*04f4*/ 	.word	0x000000ff
        /*04f8*/ 	.word	0x00000040
        /*04fc*/ 	.short	0x010a
        /*04fe*/ 	.byte	0x07
	.zero		1


	//   ....[65]....
        /*0500*/ 	.word	0x000041e0
        /*0504*/ 	.word	0x000000ff
        /*0508*/ 	.word	0x00000030
        /*050c*/ 	.short	0x010b
        /*050e*/ 	.byte	0x07
	.zero		1


	//   ....[66]....
        /*0510*/ 	.word	0x00004250
        /*0514*/ 	.word	0x000000ff
        /*0518*/ 	.word	0x00000000
        /*051c*/ 	.short	0x0101
        /*051e*/ 	.byte	0x08
	.zero		1


	//   ....[67]....
        /*0520*/ 	.word	0x00004280
        /*0524*/ 	.word	0x000000ff
        /*0528*/ 	.word	0x00000048
        /*052c*/ 	.short	0x010a
        /*052e*/ 	.byte	0x07
	.zero		1


	//   ....[68]....
        /*0530*/ 	.word	0x00004490
        /*0534*/ 	.word	0x000000ff
        /*0538*/ 	.word	0x00000038
        /*053c*/ 	.short	0x010b
        /*053e*/ 	.byte	0x07
	.zero		1


	//   ....[69]....
        /*0540*/ 	.word	0x000044b0
        /*0544*/ 	.word	0x000000ff
        /*0548*/ 	.word	0x00000000
        /*054c*/ 	.short	0x0101
        /*054e*/ 	.byte	0x0d
	.zero		1


	//   ....[70]....
        /*0550*/ 	.word	0x000044e0
        /*0554*/ 	.word	0x000000ff
        /*0558*/ 	.word	0x00000040
        /*055c*/ 	.short	0x010a
        /*055e*/ 	.byte	0x07
	.zero		1


	//   ....[71]....
        /*0560*/ 	.word	0x00004520
        /*0564*/ 	.word	0x00000000
        /*0568*/ 	.word	0x00000048
        /*056c*/ 	.short	0x010a
        /*056e*/ 	.byte	0xff
	.zero		1


	//   ....[72]....
        /*0570*/ 	.word	0x00004850
        /*0574*/ 	.word	0x00000000
        /*0578*/ 	.word	0x00000060
        /*057c*/ 	.short	0x010a
        /*057e*/ 	.byte	0xff
	.zero		1


	//   ....[73]....
        /*0580*/ 	.word	0x00004960
        /*0584*/ 	.word	0x00000000
        /*0588*/ 	.word	0x00000000
        /*058c*/ 	.short	0x0101
        /*058e*/ 	.byte	0xff
	.zero		1


	//   ....[74]....
        /*0590*/ 	.word	0x000053c0
        /*0594*/ 	.word	0x00000003
        /*0598*/ 	.word	0x00000030
        /*059c*/ 	.short	0x010a
        /*059e*/ 	.byte	0xff
	.zero		1


	//   ....[75]....
        /*05a0*/ 	.word	0x00005400
        /*05a4*/ 	.word	0x000000cf
        /*05a8*/ 	.word	0x00000080
        /*05ac*/ 	.short	0x010a
        /*05ae*/ 	.byte	0xff
	.zero		1


	//   ....[76]....
        /*05b0*/ 	.word	0x00005530
        /*05b4*/ 	.word	0x00000003
        /*05b8*/ 	.word	0x00000030
        /*05bc*/ 	.short	0x010a
        /*05be*/ 	.byte	0xff
	.zero		1


	//   ....[77]....
        /*05c0*/ 	.word	0x00005690
        /*05c4*/ 	.word	0x00000000
        /*05c8*/ 	.word	0x00000000
        /*05cc*/ 	.short	0x0101
        /*05ce*/ 	.byte	0xff
	.zero		1


	//   ....[78]....
        /*05d0*/ 	.word	0x000056f0
        /*05d4*/ 	.word	0x000000cf
        /*05d8*/ 	.word	0x00000080
        /*05dc*/ 	.short	0x010a
        /*05de*/ 	.byte	0xff
	.zero		1


	//   ....[79]....
        /*05e0*/ 	.word	0x00006aa0
        /*05e4*/ 	.word	0x000000d2
        /*05e8*/ 	.word	0x00000030
        /*05ec*/ 	.short	0x010a
        /*05ee*/ 	.byte	0xff
	.zero		1


	//   ....[80]....
        /*05f0*/ 	.word	0x00006b70
        /*05f4*/ 	.word	0x000000d2
        /*05f8*/ 	.word	0x00000030
        /*05fc*/ 	.short	0x010a
        /*05fe*/ 	.byte	0xff
	.zero		1


	//   ....[81]....
        /*0600*/ 	.word	0x00006cb0
        /*0604*/ 	.word	0x00000003
        /*0608*/ 	.word	0x00000000
        /*060c*/ 	.short	0x0101
        /*060e*/ 	.byte	0xff
	.zero		1


	//   ....[82]....
        /*0610*/ 	.word	0x000071c0
        /*0614*/ 	.word	0x000000ff
        /*0618*/ 	.word	0x00000000
        /*061c*/ 	.short	0x0101
        /*061e*/ 	.byte	0x05
	.zero		1


	//   ....[83]....
        /*0620*/ 	.word	0x00008140
        /*0624*/ 	.word	0x00000003
        /*0628*/ 	.word	0x000000d0
        /*062c*/ 	.short	0x010a
        /*062e*/ 	.byte	0xff
	.zero		1


	//   ....[84]....
        /*0630*/ 	.word	0x000081a0
        /*0634*/ 	.word	0x00000002
        /*0638*/ 	.word	0x00000018
        /*063c*/ 	.short	0x010a
        /*063e*/ 	.byte	0xff
	.zero		1


	//   ....[85]....
        /*0640*/ 	.word	0x00008200
        /*0644*/ 	.word	0x00000002
        /*0648*/ 	.word	0x00000018
        /*064c*/ 	.short	0x010a
        /*064e*/ 	.byte	0xff
	.zero		1


	//   ....[86]....
        /*0650*/ 	.word	0x00008250
        /*0654*/ 	.word	0x00000002
        /*0658*/ 	.word	0x00000060
        /*065c*/ 	.short	0x010a
        /*065e*/ 	.byte	0xff
	.zero		1


	//   ....[87]....
        /*0660*/ 	.word	0x000082b0
        /*0664*/ 	.word	0x00000000
        /*0668*/ 	.word	0x00000000
        /*066c*/ 	.short	0x010a
        /*066e*/ 	.byte	0xff
	.zero		1


	//   ....[88]....
        /*0670*/ 	.word	0x00008310
        /*0674*/ 	.word	0x00000000
        /*0678*/ 	.word	0x00000000
        /*067c*/ 	.short	0x010a
        /*067e*/ 	.byte	0xff
	.zero		1


	//   ....[89]....
        /*0680*/ 	.word	0x00008360
        /*0684*/ 	.word	0x00000000
        /*0688*/ 	.word	0x000000c0
        /*068c*/ 	.short	0x010a
        /*068e*/ 	.byte	0xff
	.zero		1


	//   ....[90]....
        /*0690*/ 	.word	0x000083c0
        /*0694*/ 	.word	0x00000000
        /*0698*/ 	.word	0x00000070
        /*069c*/ 	.short	0x010a
        /*069e*/ 	.byte	0xff
	.zero		1


	//   ....[91]....
        /*06a0*/ 	.word	0x00008410
        /*06a4*/ 	.word	0x00000000
        /*06a8*/ 	.word	0x00000060
        /*06ac*/ 	.short	0x010a
        /*06ae*/ 	.byte	0xff
	.zero		1


	//   ....[92]....
        /*06b0*/ 	.word	0x00008470
        /*06b4*/ 	.word	0x00000000
        /*06b8*/ 	.word	0x00000070
        /*06bc*/ 	.short	0x010a
        /*06be*/ 	.byte	0xff
	.zero		1


	//   ....[93]....
        /*06c0*/ 	.word	0x000084c0
        /*06c4*/ 	.word	0x00000000
        /*06c8*/ 	.word	0x00000060
        /*06cc*/ 	.short	0x010a
        /*06ce*/ 	.byte	0xff
	.zero		1


	//   ....[94]....
        /*06d0*/ 	.word	0x00008520
        /*06d4*/ 	.word	0x00000003
        /*06d8*/ 	.word	0x000000a0
        /*06dc*/ 	.short	0x010a
        /*06de*/ 	.byte	0xff
	.zero		1


	//   ....[95]....
        /*06e0*/ 	.word	0x00008580
        /*06e4*/ 	.word	0x00000000
        /*06e8*/ 	.word	0x00000000
        /*06ec*/ 	.short	0x010a
        /*06ee*/ 	.byte	0xff
	.zero		1


	//   ....[96]....
        /*06f0*/ 	.word	0x000085e0
        /*06f4*/ 	.word	0x00000000
        /*06f8*/ 	.word	0x00000000
        /*06fc*/ 	.short	0x010a
        /*06fe*/ 	.byte	0xff
	.zero		1


	//   ....[97]....
        /*0700*/ 	.word	0x00008640
        /*0704*/ 	.word	0x00000000
        /*0708*/ 	.word	0x00000000
        /*070c*/ 	.short	0x010a
        /*070e*/ 	.byte	0xff
	.zero		1


	//   ....[98]....
        /*0710*/ 	.word	0x000086a0
        /*0714*/ 	.word	0x00000000
        /*0718*/ 	.word	0x00000000
        /*071c*/ 	.short	0x010a
        /*071e*/ 	.byte	0xff
	.zero		1


	//   ....[99]....
        /*0720*/ 	.word	0x00008700
        /*0724*/ 	.word	0x00000000
        /*0728*/ 	.word	0x00000000
        /*072c*/ 	.short	0x010a
        /*072e*/ 	.byte	0xff
	.zero		1


	//   ....[100]....
        /*0730*/ 	.word	0x00008750
        /*0734*/ 	.word	0x00000000
        /*0738*/ 	.word	0x00000060
        /*073c*/ 	.short	0x010a
        /*073e*/ 	.byte	0xff
	.zero		1


	//   ....[101]....
        /*0740*/ 	.word	0x000087b0
        /*0744*/ 	.word	0x00000000
        /*0748*/ 	.word	0x00000058
        /*074c*/ 	.short	0x010a
        /*074e*/ 	.byte	0xff
	.zero		1


	//   ....[102]....
        /*0750*/ 	.word	0x00008810
        /*0754*/ 	.word	0x00000003
        /*0758*/ 	.word	0x00000040
        /*075c*/ 	.short	0x010a
        /*075e*/ 	.byte	0xff
	.zero		1


	//   ....[103]....
        /*0760*/ 	.word	0x00008870
        /*0764*/ 	.word	0x00000003
        /*0768*/ 	.word	0x00000048
        /*076c*/ 	.short	0x010a
        /*076e*/ 	.byte	0xff
	.zero		1


	//   ....[104]....
        /*0770*/ 	.word	0x000088d0
        /*0774*/ 	.word	0x00000000
        /*0778*/ 	.word	0x00000040
        /*077c*/ 	.short	0x010a
        /*077e*/ 	.byte	0xff
	.zero		1


	//   ....[105]....
        /*0780*/ 	.word	0x00008920
        /*0784*/ 	.word	0x00000000
        /*0788*/ 	.word	0x00000060
        /*078c*/ 	.short	0x010a
        /*078e*/ 	.byte	0xff
	.zero		1


	//   ....[106]....
        /*0790*/ 	.word	0x00008970
        /*0794*/ 	.word	0x00000003
        /*0798*/ 	.word	0x00000030
        /*079c*/ 	.short	0x010a
        /*079e*/ 	.byte	0xff
	.zero		1


	//   ....[107]....
        /*07a0*/ 	.word	0x000089c0
        /*07a4*/ 	.word	0x000000cf
        /*07a8*/ 	.word	0x00000080
        /*07ac*/ 	.short	0x010a
        /*07ae*/ 	.byte	0xff
	.zero		1


	//   ....[108]....
        /*07b0*/ 	.word	0x00008a10
        /*07b4*/ 	.word	0x000000d2
        /*07b8*/ 	.word	0x00000030
        /*07bc*/ 	.short	0x010a
        /*07be*/ 	.byte	0xff
	.zero		1


	//----- nvinfo : EIATTR_NUM_MBARRIERS
	.align		4
.L_47:
        /*07c0*/ 	.byte	0x03, 0x38
        /*07c2*/ 	.short	0x001c


	//----- nvinfo : EIATTR_EXIT_INSTR_OFFSETS
	.align		4
        /*07c4*/ 	.byte	0x04, 0x1c
        /*07c6*/ 	.short	(.L_49 - .L_48)


	//   ....[0]....
.L_48:
        /*07c8*/ 	.word	0x000023f0


	//   ....[1]....
        /*07cc*/ 	.word	0x000028e0


	//   ....[2]....
        /*07d0*/ 	.word	0x00002940


	//   ....[3]....
        /*07d4*/ 	.word	0x00003840


	//   ....[4]....
        /*07d8*/ 	.word	0x00004550


	//   ....[5]....
        /*07dc*/ 	.word	0x00004590


	//   ....[6]....
        /*07e0*/ 	.word	0x00008130


	//----- nvinfo : EIATTR_MAX_THREADS
	.align		4
.L_49:
        /*07e4*/ 	.byte	0x04, 0x05
        /*07e6*/ 	.short	(.L_51 - .L_50)
.L_50:
        /*07e8*/ 	.word	0x00000100
        /*07ec*/ 	.word	0x00000001
        /*07f0*/ 	.word	0x00000001


	//----- nvinfo : EIATTR_CRS_STACK_SIZE
	.align		4
.L_51:
        /*07f4*/ 	.byte	0x04, 0x1e
        /*07f6*/ 	.short	(.L_53 - .L_52)
.L_52:
        /*07f8*/ 	.word	0x00000000


	//----- nvinfo : EIATTR_CBANK_PARAM_SIZE
	.align		4
.L_53:
        /*07fc*/ 	.byte	0x03, 0x19
        /*07fe*/ 	.short	0x0800


	//----- nvinfo : EIATTR_PARAM_CBANK
	.align		4
        /*0800*/ 	.byte	0x04, 0x0a
        /*0802*/ 	.short	(.L_55 - .L_54)
	.align		4
.L_54:
        /*0804*/ 	.word	index@(.nv.constant0._ZN7cutlass13device_kernelINS_4gemm6kernel13GemmUniversalIN4cute5tupleIJiiiiEEENS1_10collective13CollectiveMmaINS1_35MainloopSm100TmaUmmaWarpSpecializedILi3ELi2ELi4ENS5_IJNS4_1CILi1EEESB_SB_EEEEENS5_IJNSA_ILi128EEESE_SE_EEENS_12float_e5m2_tENS5_IJlSB_lEEESG_SH_NS4_8TiledMMAINS4_8MMA_AtomIJNS4_10MMA_TraitsINS4_19SM100_MMA_F8F6F4_SSEJSG_SG_fSE_SE_NS4_17integral_constantINS4_4UMMA5MajorELSO_0EEESP_NSM_INSN_7ScaleInELSQ_0EEESR_EEEEEENS4_6LayoutISC_NS5_IJNSA_ILi0EEESV_SV_EEEEENS5_IJNS4_10UnderscoreESY_SY_EEEEENS4_13SM90_TMA_LOADENS4_14ComposedLayoutINS4_7SwizzleILi3ELi4ELi3EEENS4_18smem_ptr_flag_bitsILi8EEENSU_INS5_IJNSA_ILi8EEESE_EEENS5_IJSE_SB_EEEEEEEvNS4_8identityES11_S1B_vS1C_EENS_8epilogue10collective18CollectiveEpilogueINS1E_23Sm100TmaWarpSpecializedILi2ELi2ELi64ELb0ELb0EEEJSF_NS5_IJNSU_ISE_SB_EENSU_INSA_ILi64EEESB_EEEEESG_SH_SG_SH_NS1E_6fusion15FusionCallbacksIS1I_NS1N_17LinearCombinationISG_fSG_fLNS_15FloatRoundStyleE2EEESF_S1M_JEEENS4_5SM1004TMEM4LOAD26SM100_TMEM_LOAD_32dp32b64xES11_NS12_INS13_ILi2ELi4ELi3EEES16_NSU_INS5_IJS17_S1K_EEENS5_IJS1K_SB_EEEEEEENS4_39AutoVectorizingCopyWithAssumedAlignmentILi128EEENS4_14SM90_TMA_STOREES21_S23_S23_EEEvvEEEEvNT_6ParamsE)
        /*0808*/ 	.short	0x0380
        /*080a*/ 	.short	0x0800


	//----- nvinfo : EIATTR_SW_WAR
	.align		4
.L_55:
        /*080c*/ 	.byte	0x04, 0x36
        /*080e*/ 	.short	(.L_57 - .L_56)
.L_56:
        /*0810*/ 	.word	0x00000008
.L_57:


//--------------------- .nv.callgraph             --------------------------
	.section	.nv.callgraph,"",@"SHT_CUDA_CALLGRAPH"
	.align	4
	.sectionentsize	8
	.align		4
        /*0000*/ 	.word	0x00000000
	.align		4
        /*0004*/ 	.word	0xffffffff
	.align		4
        /*0008*/ 	.word	index@(_ZN7cutlass13device_kernelINS_4gemm6kernel13GemmUniversalIN4cute5tupleIJiiiiEEENS1_10collective13CollectiveMmaINS1_35MainloopSm100TmaUmmaWarpSpecializedILi3ELi2ELi4ENS5_IJNS4_1CILi1EEESB_SB_EEEEENS5_IJNSA_ILi128EEESE_SE_EEENS_12float_e5m2_tENS5_IJlSB_lEEESG_SH_NS4_8TiledMMAINS4_8MMA_AtomIJNS4_10MMA_TraitsINS4_19SM100_MMA_F8F6F4_SSEJSG_SG_fSE_SE_NS4_17integral_constantINS4_4UMMA5MajorELSO_0EEESP_NSM_INSN_7ScaleInELSQ_0EEESR_EEEEEENS4_6LayoutISC_NS5_IJNSA_ILi0EEESV_SV_EEEEENS5_IJNS4_10UnderscoreESY_SY_EEEEENS4_13SM90_TMA_LOADENS4_14ComposedLayoutINS4_7SwizzleILi3ELi4ELi3EEENS4_18smem_ptr_flag_bitsILi8EEENSU_INS5_IJNSA_ILi8EEESE_EEENS5_IJSE_SB_EEEEEEEvNS4_8identityES11_S1B_vS1C_EENS_8epilogue10collective18CollectiveEpilogueINS1E_23Sm100TmaWarpSpecializedILi2ELi2ELi64ELb0ELb0EEEJSF_NS5_IJNSU_ISE_SB_EENSU_INSA_ILi64EEESB_EEEEESG_SH_SG_SH_NS1E_6fusion15FusionCallbacksIS1I_NS1N_17LinearCombinationISG_fSG_fLNS_15FloatRoundStyleE2EEESF_S1M_JEEENS4_5SM1004TMEM4LOAD26SM100_TMEM_LOAD_32dp32b64xES11_NS12_INS13_ILi2ELi4ELi3EEES16_NSU_INS5_IJS17_S1K_EEENS5_IJS1K_SB_EEEEEEENS4_39AutoVectorizingCopyWithAssumedAlignmentILi128EEENS4_14SM90_TMA_STOREES21_S23_S23_EEEvvEEEEvNT_6ParamsE)
	.align		4
        /*000c*/ 	.word	index@(__assertfail)
	.align		4
        /*0010*/ 	.word	0x00000000
	.align		4
        /*0014*/ 	.word	0xfffffffe
	.align		4
        /*0018*/ 	.word	0x00000000
	.align		4
        /*001c*/ 	.word	0xfffffffd
	.align		4
        /*0020*/ 	.word	0x00000000
	.align		4
        /*0024*/ 	.word	0xfffffffc


//--------------------- .nv.constant4             --------------------------
	.section	.nv.constant4,"a",@progbits
	.align	8
	.align		8
.nv.constant4:
        /*0000*/ 	.dword	__assertfail
	.align		8
        /*0008*/ 	.dword	__unnamed_1
	.align		8
        /*0010*/ 	.dword	__unnamed_2
	.align		8
        /*0018*/ 	.dword	_ZN39_INTERNAL_aba0c6ae_4_k_cu_1d60bdf4_80794cuda3std3__45__cpo5beginE
	.align		8
        /*0020*/ 	.dword	_ZN39_INTERNAL_aba0c6ae_4_k_cu_1d60bdf4_80794cuda3std3__45__cpo3endE
	.align		8
        /*0028*/ 	.dword	_ZN39_INTERNAL_aba0c6ae_4_k_cu_1d60bdf4_80794cuda3std3__45__cpo6cbeginE
	.align		8
        /*0030*/ 	.dword	_ZN39_INTERNAL_aba0c6ae_4_k_cu_1d60bdf4_80794cuda3std3__45__cpo4cendE
	.align		8
        /*0038*/ 	.dword	_ZN39_INTERNAL_aba0c6ae_4_k_cu_1d60bdf4_80794cuda3std3__441_GLOBAL__N__aba0c6ae_4_k_cu_1d60bdf4_80796ignoreE
	.align		8
        /*0040*/ 	.dword	_ZN39_INTERNAL_aba0c6ae_4_k_cu_1d60bdf4_80794cuda3std3__419piecewise_constructE
	.align		8
        /*0048*/ 	.dword	_ZN39_INTERNAL_aba0c6ae_4_k_cu_1d60bdf4_80794cuda3std3__48in_placeE
	.align		8
        /*0050*/ 	.dword	_ZN39_INTERNAL_aba0c6ae_4_k_cu_1d60bdf4_80794cuda3std6ranges3__45__cpo4swapE
	.align		8
        /*0058*/ 	.dword	_ZN39_INTERNAL_aba0c6ae_4_k_cu_1d60bdf4_80794cuda3std6ranges3__45__cpo9iter_moveE
	.align		8
        /*0060*/ 	.dword	_ZN39_INTERNAL_aba0c6ae_4_k_cu_1d60bdf4_80794cute7productE
	.align		8
        /*0068*/ 	.dword	_ZN39_INTERNAL_aba0c6ae_4_k_cu_1d60bdf4_80794cute1_E
	.align		8
        /*0070*/ 	.dword	$str$25
	.align		8
        /*0078*/ 	.dword	$str$26
	.align		8
        /*0080*/ 	.dword	$str$27
	.align		8
        /*0088*/ 	.dword	$str$28


//--------------------- .text._ZN7cutlass13device_kernelINS_4gemm6kernel13GemmUniversalIN4cute5tupleIJiiiiEEENS1_10collective13CollectiveMmaINS1_35MainloopSm100TmaUmmaWarpSpecializedILi3ELi2ELi4ENS5_IJNS4_1CILi1EEESB_SB_EEEEENS5_IJNSA_ILi128EEESE_SE_EEENS_12float_e5m2_tENS5_IJlSB_lEEESG_SH_NS4_8TiledMMAINS4_8MMA_AtomIJNS4_10MMA_TraitsINS4_19SM100_MMA_F8F6F4_SSEJSG_SG_fSE_SE_NS4_17integral_constantINS4_4UMMA5MajorELSO_0EEESP_NSM_INSN_7ScaleInELSQ_0EEESR_EEEEEENS4_6LayoutISC_NS5_IJNSA_ILi0EEESV_SV_EEEEENS5_IJNS4_10UnderscoreESY_SY_EEEEENS4_13SM90_TMA_LOADENS4_14ComposedLayoutINS4_7SwizzleILi3ELi4ELi3EEENS4_18smem_ptr_flag_bitsILi8EEENSU_INS5_IJNSA_ILi8EEESE_EEENS5_IJSE_SB_EEEEEEEvNS4_8identityES11_S1B_vS1C_EENS_8epilogue10collective18CollectiveEpilogueINS1E_23Sm100TmaWarpSpecializedILi2ELi2ELi64ELb0ELb0EEEJSF_NS5_IJNSU_ISE_SB_EENSU_INSA_ILi64EEESB_EEEEESG_SH_SG_SH_NS1E_6fusion15FusionCallbacksIS1I_NS1N_17LinearCombinationISG_fSG_fLNS_15FloatRoundStyleE2EEESF_S1M_JEEENS4_5SM1004TMEM4LOAD26SM100_TMEM_LOAD_32dp32b64xES11_NS12_INS13_ILi2ELi4ELi3EEES16_NSU_INS5_IJS17_S1K_EEENS5_IJS1K_SB_EEEEEEENS4_39AutoVectorizingCopyWithAssumedAlignmentILi128EEENS4_14SM90_TMA_STOREES21_S23_S23_EEEvvEEEEvNT_6ParamsE --------------------------
	.section	.text._ZN7cutlass13device_kernelINS_4gemm6kernel13GemmUniversalIN4cute5tupleIJiiiiEEENS1_10collective13CollectiveMmaINS1_35MainloopSm100TmaUmmaWarpSpecializedILi3ELi2ELi4ENS5_IJNS4_1CILi1EEESB_SB_EEEEENS5_IJNSA_ILi128EEESE_SE_EEENS_12float_e5m2_tENS5_IJlSB_lEEESG_SH_NS4_8TiledMMAINS4_8MMA_AtomIJNS4_10MMA_TraitsINS4_19SM100_MMA_F8F6F4_SSEJSG_SG_fSE_SE_NS4_17integral_constantINS4_4UMMA5MajorELSO_0EEESP_NSM_INSN_7ScaleInELSQ_0EEESR_EEEEEENS4_6LayoutISC_NS5_IJNSA_ILi0EEESV_SV_EEEEENS5_IJNS4_10UnderscoreESY_SY_EEEEENS4_13SM90_TMA_LOADENS4_14ComposedLayoutINS4_7SwizzleILi3ELi4ELi3EEENS4_18smem_ptr_flag_bitsILi8EEENSU_INS5_IJNSA_ILi8EEESE_EEENS5_IJSE_SB_EEEEEEEvNS4_8identityES11_S1B_vS1C_EENS_8epilogue10collective18CollectiveEpilogueINS1E_23Sm100TmaWarpSpecializedILi2ELi2ELi64ELb0ELb0EEEJSF_NS5_IJNSU_ISE_SB_EENSU_INSA_ILi64EEESB_EEEEESG_SH_SG_SH_NS1E_6fusion15FusionCallbacksIS1I_NS1N_17LinearCombinationISG_fSG_fLNS_15FloatRoundStyleE2EEESF_S1M_JEEENS4_5SM1004TMEM4LOAD26SM100_TMEM_LOAD_32dp32b64xES11_NS12_INS13_ILi2ELi4ELi3EEES16_NSU_INS5_IJS17_S1K_EEENS5_IJS1K_SB_EEEEEEENS4_39AutoVectorizingCopyWithAssumedAlignmentILi128EEENS4_14SM90_TMA_STOREES21_S23_S23_EEEvvEEEEvNT_6ParamsE,"ax",@progbits
	.align	128
.text._ZN7cutlass13device_kernelINS_4gemm6kernel13GemmUniversalIN4cute5tupleIJiiiiEEENS1_10collective13CollectiveMmaINS1_35MainloopSm100TmaUmmaWarpSpecializedILi3ELi2ELi4ENS5_IJNS4_1CILi1EEESB_SB_EEEEENS5_IJNSA_ILi128EEESE_SE_EEENS_12float_e5m2_tENS5_IJlSB_lEEESG_SH_NS4_8TiledMMAINS4_8MMA_AtomIJNS4_10MMA_TraitsINS4_19SM100_MMA_F8F6F4_SSEJSG_SG_fSE_SE_NS4_17integral_constantINS4_4UMMA5MajorELSO_0EEESP_NSM_INSN_7ScaleInELSQ_0EEESR_EEEEEENS4_6LayoutISC_NS5_IJNSA_ILi0EEESV_SV_EEEEENS5_IJNS4_10UnderscoreESY_SY_EEEEENS4_13SM90_TMA_LOADENS4_14ComposedLayoutINS4_7SwizzleILi3ELi4ELi3EEENS4_18smem_ptr_flag_bitsILi8EEENSU_INS5_IJNSA_ILi8EEESE_EEENS5_IJSE_SB_EEEEEEEvNS4_8identityES11_S1B_vS1C_EENS_8epilogue10collective18CollectiveEpilogueINS1E_23Sm100TmaWarpSpecializedILi2ELi2ELi64ELb0ELb0EEEJSF_NS5_IJNSU_ISE_SB_EENSU_INSA_ILi64EEESB_EEEEESG_SH_SG_SH_NS1E_6fusion15FusionCallbacksIS1I_NS1N_17LinearCombinationISG_fSG_fLNS_15FloatRoundStyleE2EEESF_S1M_JEEENS4_5SM1004TMEM4LOAD26SM100_TMEM_LOAD_32dp32b64xES11_NS12_INS13_ILi2ELi4ELi3EEES16_NSU_INS5_IJS17_S1K_EEENS5_IJS1K_SB_EEEEEEENS4_39AutoVectorizingCopyWithAssumedAlignmentILi128EEENS4_14SM90_TMA_STOREES21_S23_S23_EEEvvEEEEvNT_6ParamsE:
        .type           _ZN7cutlass13device_kernelINS_4gemm6kernel13GemmUniversalIN4cute5tupleIJiiiiEEENS1_10collective13CollectiveMmaINS1_35MainloopSm100TmaUmmaWarpSpecializedILi3ELi2ELi4ENS5_IJNS4_1CILi1EEESB_SB_EEEEENS5_IJNSA_ILi128EEESE_SE_EEENS_12float_e5m2_tENS5_IJlSB_lEEESG_SH_NS4_8TiledMMAINS4_8MMA_AtomIJNS4_10MMA_TraitsINS4_19SM100_MMA_F8F6F4_SSEJSG_SG_fSE_SE_NS4_17integral_constantINS4_4UMMA5MajorELSO_0EEESP_NSM_INSN_7ScaleInELSQ_0EEESR_EEEEEENS4_6LayoutISC_NS5_IJNSA_ILi0EEESV_SV_EEEEENS5_IJNS4_10UnderscoreESY_SY_EEEEENS4_13SM90_TMA_LOADENS4_14ComposedLayoutINS4_7SwizzleILi3ELi4ELi3EEENS4_18smem_ptr_flag_bitsILi8EEENSU_INS5_IJNSA_ILi8EEESE_EEENS5_IJSE_SB_EEEEEEEvNS4_8identityES11_S1B_vS1C_EENS_8epilogue10collective18CollectiveEpilogueINS1E_23Sm100TmaWarpSpecializedILi2ELi2ELi64ELb0ELb0EEEJSF_NS5_IJNSU_ISE_SB_EENSU_INSA_ILi64EEESB_EEEEESG_SH_SG_SH_NS1E_6fusion15FusionCallbacksIS1I_NS1N_17LinearCombinationISG_fSG_fLNS_15FloatRoundStyleE2EEESF_S1M_JEEENS4_5SM1004TMEM4LOAD26SM100_TMEM_LOAD_32dp32b64xES11_NS12_INS13_ILi2ELi4ELi3EEES16_NSU_INS5_IJS17_S1K_EEENS5_IJS1K_SB_EEEEEEENS4_39AutoVectorizingCopyWithAssumedAlignmentILi128EEENS4_14SM90_TMA_STOREES21_S23_S23_EEEvvEEEEvNT_6ParamsE,@function
        .size           _ZN7cutlass13device_kernelINS_4gemm6kernel13GemmUniversalIN4cute5tupleIJiiiiEEENS1_10collective13CollectiveMmaINS1_35MainloopSm100TmaUmmaWarpSpecializedILi3ELi2ELi4ENS5_IJNS4_1CILi1EEESB_SB_EEEEENS5_IJNSA_ILi128EEESE_SE_EEENS_12float_e5m2_tENS5_IJlSB_lEEESG_SH_NS4_8TiledMMAINS4_8MMA_AtomIJNS4_10MMA_TraitsINS4_19SM100_MMA_F8F6F4_SSEJSG_SG_fSE_SE_NS4_17integral_constantINS4_4UMMA5MajorELSO_0EEESP_NSM_INSN_7ScaleInELSQ_0EEESR_EEEEEENS4_6LayoutISC_NS5_IJNSA_ILi0EEESV_SV_EEEEENS5_IJNS4_10UnderscoreESY_SY_EEEEENS4_13SM90_TMA_LOADENS4_14ComposedLayoutINS4_7SwizzleILi3ELi4ELi3EEENS4_18smem_ptr_flag_bitsILi8EEENSU_INS5_IJNSA_ILi8EEESE_EEENS5_IJSE_SB_EEEEEEEvNS4_8identityES11_S1B_vS1C_EENS_8epilogue10collective18CollectiveEpilogueINS1E_23Sm100TmaWarpSpecializedILi2ELi2ELi64ELb0ELb0EEEJSF_NS5_IJNSU_ISE_SB_EENSU_INSA_ILi64EEESB_EEEEESG_SH_SG_SH_NS1E_6fusion15FusionCallbacksIS1I_NS1N_17LinearCombinationISG_fSG_fLNS_15FloatRoundStyleE2EEESF_S1M_JEEENS4_5SM1004TMEM4LOAD26SM100_TMEM_LOAD_32dp32b64xES11_NS12_INS13_ILi2ELi4ELi3EEES16_NSU_INS5_IJS17_S1K_EEENS5_IJS1K_SB_EEEEEEENS4_39AutoVectorizingCopyWithAssumedAlignmentILi128EEENS4_14SM90_TMA_STOREES21_S23_S23_EEEvvEEEEvNT_6ParamsE,(.L_x_140 - _ZN7cutlass13device_kernelINS_4gemm6kernel13GemmUniversalIN4cute5tupleIJiiiiEEENS1_10collective13CollectiveMmaINS1_35MainloopSm100TmaUmmaWarpSpecializedILi3ELi2ELi4ENS5_IJNS4_1CILi1EEESB_SB_EEEEENS5_IJNSA_ILi128EEESE_SE_EEENS_12float_e5m2_tENS5_IJlSB_lEEESG_SH_NS4_8TiledMMAINS4_8MMA_AtomIJNS4_10MMA_TraitsINS4_19SM100_MMA_F8F6F4_SSEJSG_SG_fSE_SE_NS4_17integral_constantINS4_4UMMA5MajorELSO_0EEESP_NSM_INSN_7ScaleInELSQ_0EEESR_EEEEEENS4_6LayoutISC_NS5_IJNSA_ILi0EEESV_SV_EEEEENS5_IJNS4_10UnderscoreESY_SY_EEEEENS4_13SM90_TMA_LOADENS4_14ComposedLayoutINS4_7SwizzleILi3ELi4ELi3EEENS4_18smem_ptr_flag_bitsILi8EEENSU_INS5_IJNSA_ILi8EEESE_EEENS5_IJSE_SB_EEEEEEEvNS4_8identityES11_S1B_vS1C_EENS_8epilogue10collective18CollectiveEpilogueINS1E_23Sm100TmaWarpSpecializedILi2ELi2ELi64ELb0ELb0EEEJSF_NS5_IJNSU_ISE_SB_EENSU_INSA_ILi64EEESB_EEEEESG_SH_SG_SH_NS1E_6fusion15FusionCallbacksIS1I_NS1N_17LinearCombinationISG_fSG_fLNS_15FloatRoundStyleE2EEESF_S1M_JEEENS4_5SM1004TMEM4LOAD26SM100_TMEM_LOAD_32dp32b64xES11_NS12_INS13_ILi2ELi4ELi3EEES16_NSU_INS5_IJS17_S1K_EEENS5_IJS1K_SB_EEEEEEENS4_39AutoVectorizingCopyWithAssumedAlignmentILi128EEENS4_14SM90_TMA_STOREES21_S23_S23_EEEvvEEEEvNT_6ParamsE)
        .other          _ZN7cutlass13device_kernelINS_4gemm6kernel13GemmUniversalIN4cute5tupleIJiiiiEEENS1_10collective13CollectiveMmaINS1_35MainloopSm100TmaUmmaWarpSpecializedILi3ELi2ELi4ENS5_IJNS4_1CILi1EEESB_SB_EEEEENS5_IJNSA_ILi128EEESE_SE_EEENS_12float_e5m2_tENS5_IJlSB_lEEESG_SH_NS4_8TiledMMAINS4_8MMA_AtomIJNS4_10MMA_TraitsINS4_19SM100_MMA_F8F6F4_SSEJSG_SG_fSE_SE_NS4_17integral_constantINS4_4UMMA5MajorELSO_0EEESP_NSM_INSN_7ScaleInELSQ_0EEESR_EEEEEENS4_6LayoutISC_NS5_IJNSA_ILi0EEESV_SV_EEEEENS5_IJNS4_10UnderscoreESY_SY_EEEEENS4_13SM90_TMA_LOADENS4_14ComposedLayoutINS4_7SwizzleILi3ELi4ELi3EEENS4_18smem_ptr_flag_bitsILi8EEENSU_INS5_IJNSA_ILi8EEESE_EEENS5_IJSE_SB_EEEEEEEvNS4_8identityES11_S1B_vS1C_EENS_8epilogue10collective18CollectiveEpilogueINS1E_23Sm100TmaWarpSpecializedILi2ELi2ELi64ELb0ELb0EEEJSF_NS5_IJNSU_ISE_SB_EENSU_INSA_ILi64EEESB_EEEEESG_SH_SG_SH_NS1E_6fusion15FusionCallbacksIS1I_NS1N_17LinearCombinationISG_fSG_fLNS_15FloatRoundStyleE2EEESF_S1M_JEEENS4_5SM1004TMEM4LOAD26SM100_TMEM_LOAD_32dp32b64xES11_NS12_INS13_ILi2ELi4ELi3EEES16_NSU_INS5_IJS17_S1K_EEENS5_IJS1K_SB_EEEEEEENS4_39AutoVectorizingCopyWithAssumedAlignmentILi128EEENS4_14SM90_TMA_STOREES21_S23_S23_EEEvvEEEEvNT_6ParamsE,@"STO_CUDA_ENTRY STV_DEFAULT"
_ZN7cutlass13device_kernelINS_4gemm6kernel13GemmUniversalIN4cute5tupleIJiiiiEEENS1_10collective13CollectiveMmaINS1_35MainloopSm100TmaUmmaWarpSpecializedILi3ELi2ELi4ENS5_IJNS4_1CILi1EEESB_SB_EEEEENS5_IJNSA_ILi128EEESE_SE_EEENS_12float_e5m2_tENS5_IJlSB_lEEESG_SH_NS4_8TiledMMAINS4_8MMA_AtomIJNS4_10MMA_TraitsINS4_19SM100_MMA_F8F6F4_SSEJSG_SG_fSE_SE_NS4_17integral_constantINS4_4UMMA5MajorELSO_0EEESP_NSM_INSN_7ScaleInELSQ_0EEESR_EEEEEENS4_6LayoutISC_NS5_IJNSA_ILi0EEESV_SV_EEEEENS5_IJNS4_10UnderscoreESY_SY_EEEEENS4_13SM90_TMA_LOADENS4_14ComposedLayoutINS4_7SwizzleILi3ELi4ELi3EEENS4_18smem_ptr_flag_bitsILi8EEENSU_INS5_IJNSA_ILi8EEESE_EEENS5_IJSE_SB_EEEEEEEvNS4_8identityES11_S1B_vS1C_EENS_8epilogue10collective18CollectiveEpilogueINS1E_23Sm100TmaWarpSpecializedILi2ELi2ELi64ELb0ELb0EEEJSF_NS5_IJNSU_ISE_SB_EENSU_INSA_ILi64EEESB_EEEEESG_SH_SG_SH_NS1E_6fusion15FusionCallbacksIS1I_NS1N_17LinearCombinationISG_fSG_fLNS_15FloatRoundStyleE2EEESF_S1M_JEEENS4_5SM1004TMEM4LOAD26SM100_TMEM_LOAD_32dp32b64xES11_NS12_INS13_ILi2ELi4ELi3EEES16_NSU_INS5_IJS17_S1K_EEENS5_IJS1K_SB_EEEEEEENS4_39AutoVectorizingCopyWithAssumedAlignmentILi128EEENS4_14SM90_TMA_STOREES21_S23_S23_EEEvvEEEEvNT_6ParamsE:
[----:B------:R-:W1:Y:S01]  /*0000*/  LDC R1, c[0x0][0x37c] ;  /* 0x0000df00ff017b82 */ /* 0x000e620000000800 */
[----:B------:R-:W2:Y:S01]  /*0010*/  S2R R189, SR_TID.X ;  /* 0x0000000000bd7919 */ /* 0x000ea20000002100 */
[----:B------:R-:W3:Y:S01]  /*0020*/  LDCU.64 UR4, c[0x0][0x890] ;  /* 0x00011200ff0477ac */ /* 0x000ee20008000a00 */
[----:B------:R-:W-:Y:S02]  /*0030*/  PRMT R171, RZ, 0x7610, R171 ;  /* 0x00007610ffab7816 */ /* 0x000fe400000000ab */
[----:B------:R-:W-:Y:S01]  /*0040*/  ELECT P5, URZ, PT ;  /* 0x0000000000ff782f */ /* 0x000fe200038a0000 */
[----:B------:R-:W4:Y:S01]  /*0050*/  LDCU.64 UR46, c[0x0][0x358] ;  /* 0x00006b00ff2e77ac */ /* 0x000f220008000a00 */
[----:B---3--:R-:W-:-:S04]  /*0060*/  UISETP.NE.U32.AND UP0, UPT, UR4, URZ, UPT ;  /* 0x000000ff0400728c */ /* 0x008fc8000bf05070 */
[----:B------:R-:W-:Y:S01]  /*0070*/  UISETP.NE.AND.EX UP0, UPT, UR5, URZ, UPT, UP0 ;  /* 0x000000ff0500728c */ /* 0x000fe2000bf05300 */
[----:B--2---:R-:W-:-:S05]  /*0080*/  SHF.R.U32.HI R173, RZ, 0x5, R189 ;  /* 0x00000005ffad7819 */ /* 0x004fca00000116bd */
[----:B------:R-:W2:Y:S02]  /*0090*/  SHFL.IDX PT, R0, R173, RZ, 0x1f ;  /* 0x00001fffad007589 */ /* 0x000ea400000e0000 */
[----:B--2---:R-:W-:Y:S01]  /*00a0*/  R2UR UR8, R0 ;  /* 0x00000000000872ca */ /* 0x004fe200000e0000 */
[----:B-1--4-:R-:W-:-:S14]  /*00b0*/  BRA.U UP0, `(.L_x_0) ;  /* 0x00000001002c7547 */ /* 0x012fdc000b800000 */
[----:B------:R-:W1:Y:S02]  /*00c0*/  LDCU.64 UR6, c[0x0][0x888] ;  /* 0x00011100ff0677ac */ /* 0x000e640008000a00 */
[----:B-1----:R-:W-:-:S04]  /*00d0*/  UISETP.NE.U32.AND UP0, UPT, UR6, URZ, UPT ;  /* 0x000000ff0600728c */ /* 0x002fc8000bf05070 */
[----:B------:R-:W-:-:S09]  /*00e0*/  UISETP.NE.AND.EX UP0, UPT, UR7, URZ, UPT, UP0 ;  /* 0x000000ff0700728c */ /* 0x000fd2000bf05300 */
[----:B------:R-:W-:Y:S05]  /*00f0*/  BRA.U !UP0, `(.L_x_1) ;  /* 0x0000000108107547 */ /* 0x000fea000b800000 */
[----:B------:R-:W1:Y:S02]  /*0100*/  LDC.64 R2, c[0x0][0x888] ;  /* 0x00022200ff027b82 */ /* 0x000e640000000a00 */
[----:B-1----:R1:W5:Y:S01]  /*0110*/  LDG.E R81, desc[UR46][R2.64] ;  /* 0x0000002e02517981 */ /* 0x002362000c1e1900 */
[----:B------:R-:W-:Y:S01]  /*0120*/  HFMA2 R171, -RZ, RZ, 0, 5.9604644775390625e-08 ;  /* 0x00000001ffab7431 */ /* 0x000fe200000001ff */
[----:B------:R-:W-:Y:S05]  /*0130*/  BRA `(.L_x_0) ;  /* 0x00000000000c7947 */ /* 0x000fea0003800000 */
.L_x_1:
[----:B------:R-:W1:Y:S01]  /*0140*/  LDCU UR6, c[0x0][0x880] ;  /* 0x00011000ff0677ac */ /* 0x000e620008000800 */
[----:B------:R-:W-:Y:S01]  /*0150*/  HFMA2 R171, -RZ, RZ, 0, 5.9604644775390625e-08 ;  /* 0x00000001ffab7431 */ /* 0x000fe200000001ff */
[----:B-1----:R-:W-:-:S07]  /*0160*/  MOV R81, UR6 ;  /* 0x0000000600517c02 */ /* 0x002fce0008000f00 */
.L_x_0:
[----:B------:R-:W2:Y:S02]  /*0170*/  LDCU.64 UR6, c[0x0][0x8b0] ;  /* 0x00011600ff0677ac */ /* 0x000ea40008000a00 */
[----:B--2---:R-:W-:-:S04]  /*0180*/  UISETP.NE.U32.AND UP0, UPT, UR6, URZ, UPT ;  /* 0x000000ff0600728c */ /* 0x004fc8000bf05070 */
[----:B------:R-:W-:-:S09]  /*0190*/  UISETP.NE.AND.EX UP0, UPT, UR7, URZ, UPT, UP0 ;  /* 0x000000ff0700728c */ /* 0x000fd2000bf05300 */
[----:B------:R-:W-:Y:S05]  /*01a0*/  BRA.U UP0, `(.L_x_2) ;  /* 0x0000000100247547 */ /* 0x000fea000b800000 */
[----:B------:R-:W2:Y:S02]  /*01b0*/  LDCU.64 UR6, c[0x0][0x8a8] ;  /* 0x00011500ff0677ac */ /* 0x000ea40008000a00 */
[----:B--2---:R-:W-:-:S04]  /*01c0*/  UISETP.NE.U32.AND UP0, UPT, UR6, URZ, UPT ;  /* 0x000000ff0600728c */ /* 0x004fc8000bf05070 */
[----:B------:R-:W-:-:S09]  /*01d0*/  UISETP.NE.AND.EX UP0, UPT, UR7, URZ, UPT, UP0 ;  /* 0x000000ff0700728c */ /* 0x000fd2000bf05300 */
[----:B------:R-:W-:Y:S05]  /*01e0*/  BRA.U !UP0, `(.L_x_3) ;  /* 0x00000001080c7547 */ /* 0x000fea000b800000 */
[----:B------:R-:W2:Y:S02]  /*01f0*/  LDC.64 R78, c[0x0][0x8a8] ;  /* 0x00022a00ff4e7b82 */ /* 0x000ea40000000a00 */
[----:B--2---:R2:W5:Y:S01]  /*0200*/  LDG.E R78, desc[UR46][R78.64] ;  /* 0x0000002e4e4e7981 */ /* 0x004562000c1e1900 */
[----:B------:R-:W-:Y:S05]  /*0210*/  BRA `(.L_x_2) ;  /* 0x0000000000087947 */ /* 0x000fea0003800000 */
.L_x_3:
[----:B------:R-:W2:Y:S02]  /*0220*/  LDCU UR6, c[0x0][0x8a0] ;  /* 0x00011400ff0677ac */ /* 0x000ea40008000800 */
[----:B--2---:R-:W-:Y:S02]  /*0230*/  MOV R78, UR6 ;  /* 0x00000006004e7c02 */ /* 0x004fe40008000f00 */
.L_x_2:
[----:B------:R-:W-:Y:S01]  /*0240*/  IMAD.U32 R0, RZ, RZ, UR8 ;  /* 0x00000008ff007e24 */ /* 0x000fe2000f8e00ff */
[----:B------:R-:W-:Y:S04]  /*0250*/  BSSY.RECONVERGENT B0, `(.L_x_4) ;  /* 0x000000c000007945 */ /* 0x000fe80003800200 */
[C---:B------:R-:W-:Y:S02]  /*0260*/  ISETP.NE.OR P1, PT, R0.reuse, 0x1, !P5 ;  /* 0x000000010000780c */ /* 0x040fe40006f25670 */
[----:B------:R-:W-:-:S11]  /*0270*/  ISETP.NE.OR P0, PT, R0, 0x3, !P5 ;  /* 0x000000030000780c */ /* 0x000fd60006f05670 */
[----:B------:R-:W-:Y:S05]  /*0280*/  @P1 BRA `(.L_x_5) ;  /* 0x0000000000201947 */ /* 0x000fea0003800000 */
[----:B------:R-:W3:Y:S02]  /*0290*/  LDCU.64 UR6, c[0x0][0x348] ;  /* 0x00006900ff0677ac */ /* 0x000ee40008000a00 */
[----:B---3--:R-:W-:Y:S02]  /*02a0*/  UIADD3 UR10, UP1, UPT, UR6, 0x80, URZ ;  /* 0x00000080060a7890 */ /* 0x008fe4000ff3e0ff */
[----:B------:R-:W-:Y:S02]  /*02b0*/  UIADD3 UR6, UP0, UPT, UR6, 0x180, URZ ;  /* 0x0000018006067890 */ /* 0x000fe4000ff1e0ff */
[----:B------:R-:W-:Y:S02]  /*02c0*/  UIADD3.X UR11, UPT, UPT, URZ, UR7, URZ, UP1, !UPT ;  /* 0x00000007ff0b7290 */ /* 0x000fe40008ffe4ff */
[----:B------:R-:W-:-:S07]  /*02d0*/  UIADD3.X UR7, UPT, UPT, URZ, UR7, URZ, UP0, !UPT ;  /* 0x00000007ff077290 */ /* 0x000fce00087fe4ff */
[----:B------:R3:W-:Y:S02]  /*02e0*/  UTMACCTL.PF [UR10] ;  /* 0x000000000a0079b9 */ /* 0x0007e40008040000 */
[----:B------:R3:W-:Y:S02]  /*02f0*/  UTMACCTL.PF [UR6] ;  /* 0x00000000060079b9 */ /* 0x0007e40008040000 */
[----:B---3--:R-:W-:Y:S01]  /*0300*/  NOP ;  /* 0x0000000000007918 */ /* 0x008fe20000000000 */
.L_x_5:
[----:B------:R-:W-:Y:S05]  /*0310*/  BSYNC.RECONVERGENT B0 ;  /* 0x0000000000007941 */ /* 0x000fea0003800200 */
.L_x_4:
[----:B------:R-:W-:Y:S04]  /*0320*/  BSSY.RECONVERGENT B0, `(.L_x_6) ;  /* 0x000000a000007945 */ /* 0x000fe80003800200 */
        /* <DEDUP_REMOVED lines=9> */
.L_x_7:
[----:B------:R-:W-:Y:S05]  /*03c0*/  BSYNC.RECONVERGENT B0 ;  /* 0x0000000000007941 */ /* 0x000fea0003800200 */
.L_x_6:
[----:B------:R-:W3:Y:S01]  /*03d0*/  LDCU.64 UR6, c[0x0][0x888] ;  /* 0x00011100ff0677ac */ /* 0x000ee20008000a00 */
[----:B------:R-:W-:Y:S02]  /*03e0*/  UISETP.EQ.U32.AND UP1, UPT, UR4, URZ, UPT ;  /* 0x000000ff0400728c */ /* 0x000fe4000bf22070 */
[----:B------:R-:W-:Y:S02]  /*03f0*/  UPLOP3.LUT UP2, UPT, UPT, UPT, UPT, 0x80, 0x8 ;  /* 0x000000000008789c */ /* 0x000fe40003f4f070 */
[----:B---3--:R-:W-:-:S04]  /*0400*/  UISETP.NE.U32.AND UP0, UPT, UR6, URZ, UPT ;  /* 0x000000ff0600728c */ /* 0x008fc8000bf05070 */
[----:B------:R-:W-:-:S04]  /*0410*/  UISETP.NE.AND.EX UP0, UPT, UR7, URZ, UPT, UP0 ;  /* 0x000000ff0700728c */ /* 0x000fc8000bf05300 */
[----:B------:R-:W-:-:S04]  /*0420*/  UISETP.EQ.OR.EX UP3, UPT, UR5, URZ, !UP0, UP1 ;  /* 0x000000ff0500728c */ /* 0x000fc8000c762710 */
[----:B------:R-:W-:-:S05]  /*0430*/  UP2UR UR50, UPR, URZ, 0x8 ;  /* 0x00000008ff327883 */ /* 0x000fca0008000000 */
[----:B------:R-:W-:Y:S07]  /*0440*/  BRA.U !UP3, `(.L_x_8) ;  /* 0x000000010b207547 */ /* 0x000fee000b800000 */
[----:B------:R-:W-:Y:S01]  /*0450*/  UISETP.NE.U32.AND UP2, UPT, UR4, URZ, UPT ;  /* 0x000000ff0400728c */ /* 0x000fe2000bf45070 */
[----:B-----5:R-:W-:Y:S01]  /*0460*/  FSETP.NEU.AND P0, PT, R81, RZ, PT ;  /* 0x000000ff5100720b */ /* 0x020fe20003f0d000 */
[----:B------:R-:W-:Y:S02]  /*0470*/  USEL UR4, URZ, 0xffffffff, UP0 ;  /* 0xffffffffff047887 */ /* 0x000fe40008000000 */
[----:B------:R-:W-:-:S10]  /*0480*/  UISETP.NE.AND.EX UP2, UPT, UR5, URZ, UPT, UP2 ;  /* 0x000000ff0500728c */ /* 0x000fd4000bf45320 */
[----:B------:R-:W-:Y:S01]  /*0490*/  VOTEU.ANY UP1, P0 ;  /* 0x0000000000ff7886 */ /* 0x000fe20000020100 */
[----:B------:R-:W-:-:S04]  /*04a0*/  @!UP2 USEL UR4, URZ, 0xffffffff, UP1 ;  /* 0xffffffffff04a887 */ /* 0x000fc80008800000 */
[----:B------:R-:W-:-:S04]  /*04b0*/  ULOP3.LUT UR4, UR4, 0x1, URZ, 0xc0, !UPT ;  /* 0x0000000104047892 */ /* 0x000fc8000f8ec0ff */
[----:B------:R-:W-:-:S11]  /*04c0*/  UISETP.NE.U32.AND UP2, UPT, UR4, 0x1, UPT ;  /* 0x000000010400788c */ /* 0x000fd6000bf45070 */
.L_x_8:
[----:B-1----:R-:W1:Y:S01]  /*04d0*/  SHFL.IDX PT, R2, R173, RZ, 0x1f ;  /* 0x00001fffad027589 */ /* 0x002e6200000e0000 */
[----:B------:R-:W-:-:S04]  /*04e0*/  UISETP.NE.AND UP1, UPT, UR8, 0x2, UPT ;  /* 0x000000020800788c */ /* 0x000fc8000bf25270 */
[----:B------:R-:W-:Y:S01]  /*04f0*/  USEL UR6, URZ, 0x1, UP1 ;  /* 0x00000001ff067887 */ /* 0x000fe20008800000 */
[----:B-1----:R-:W-:-:S13]  /*0500*/  ISETP.NE.AND P0, PT, R2, RZ, PT ;  /* 0x000000ff0200720c */ /* 0x002fda0003f05270 */
[----:B------:R-:W-:Y:S05]  /*0510*/  @P0 BRA `(.L_x_9) ;  /* 0x0000000000400947 */ /* 0x000fea0003800000 */
[----:B------:R-:W1:Y:S01]  /*0520*/  S2UR UR5, SR_CgaCtaId ;  /* 0x00000000000579c3 */ /* 0x000e620000008800 */
[----:B------:R-:W-:Y:S01]  /*0530*/  UMOV UR7, 0x400 ;  /* 0x0000040000077882 */ /* 0x000fe20000000000 */
[----:B------:R-:W-:Y:S01]  /*0540*/  UMOV UR4, 0x1 ;  /* 0x0000000100047882 */ /* 0x000fe20000000000 */
[----:B------:R-:W-:Y:S01]  /*0550*/  ELECT P0, URZ, PT ;  /* 0x0000000000ff782f */ /* 0x000fe20003800000 */
[----:B------:R-:W-:-:S04]  /*0560*/  UIADD3 UR10, UPT, UPT, -UR4, 0x100000, URZ ;  /* 0x00100000040a7890 */ /* 0x000fc8000fffe1ff */
[----:B------:R-:W-:Y:S02]  /*0570*/  USHF.L.U32 UR11, UR10, 0xb, URZ ;  /* 0x0000000b0a0b7899 */ /* 0x000fe400080006ff */
[----:B------:R-:W-:Y:S02]  /*0580*/  USHF.L.U32 UR10, UR10, 0x1, URZ ;  /* 0x000000010a0a7899 */ /* 0x000fe400080006ff */
[----:B-1----:R-:W-:Y:S01]  /*0590*/  ULEA UR5, UR5, UR7, 0x18 ;  /* 0x0000000705057291 */ /* 0x002fe2000f8ec0ff */
[----:B------:R-:W1:Y:S11]  /*05a0*/  FENCE.VIEW.ASYNC.S ;  /* 0x00000000000073c6 */ /* 0x000e760000000000 */
[----:B-1----:R1:W3:Y:S01]  /*05b0*/  SYNCS.EXCH.64 URZ, [UR5], UR10 ;  /* 0x0000000a05ff75b2 */ /* 0x0022e20008000100 */
[----:B------:R1:W4:Y:S01]  /*05c0*/  SYNCS.EXCH.64 URZ, [UR5+0x18], UR10 ;  /* 0x0000180a05ff75b2 */ /* 0x0003220008000100 */
[----:B------:R1:W1:Y:S01]  /*05d0*/  SYNCS.EXCH.64 URZ, [UR5+0x8], UR10 ;  /* 0x0000080a05ff75b2 */ /* 0x0002620008000100 */
[----:B------:R1:W1:Y:S01]  /*05e0*/  SYNCS.EXCH.64 URZ, [UR5+0x20], UR10 ;  /* 0x0000200a05ff75b2 */ /* 0x0002620008000100 */
[----:B------:R1:W1:Y:S01]  /*05f0*/  SYNCS.EXCH.64 URZ, [UR5+0x10], UR10 ;  /* 0x0000100a05ff75b2 */ /* 0x0002620008000100 */
[----:B------:R1:W1:Y:S01]  /*0600*/  SYNCS.EXCH.64 URZ, [UR5+0x28], UR10 ;  /* 0x0000280a05ff75b2 */ /* 0x0002620008000100 */
[----:B------:R-:W-:Y:S01]  /*0610*/  NOP ;  /* 0x0000000000007918 */ /* 0x000fe20000000000 */
.L_x_9:
[----:B------:R-:W2:Y:S01]  /*0620*/  SHFL.IDX PT, R2, R173, RZ, 0x1f ;  /* 0x00001fffad027589 */ /* 0x000ea200000e0000 */
[----:B------:R-:W-:Y:S01]  /*0630*/  NOP ;  /* 0x0000000000007918 */ /* 0x000fe20000000000 */
[----:B--2---:R-:W-:-:S13]  /*0640*/  ISETP.NE.AND P0, PT, R2, 0x1, PT ;  /* 0x000000010200780c */ /* 0x004fda0003f05270 */
[----:B------:R-:W-:Y:S05]  /*0650*/  @P0 BRA `(.L_x_10) ;  /* 0x0000000000480947 */ /* 0x000fea0003800000 */
[----:B------:R-:W2:Y:S01]  /*0660*/  S2UR UR7, SR_CgaCtaId ;  /* 0x00000000000779c3 */ /* 0x000ea20000008800 */
[----:B------:R-:W-:Y:S01]  /*0670*/  UMOV UR9, 0x400 ;  /* 0x0000040000097882 */ /* 0x000fe20000000000 */
[----:B-1----:R-:W-:Y:S01]  /*0680*/  UMOV UR5, 0x20 ;  /* 0x0000002000057882 */ /* 0x002fe20000000000 */
[----:B------:R-:W-:Y:S01]  /*0690*/  UMOV UR4, 0x80 ;  /* 0x0000008000047882 */ /* 0x000fe20000000000 */
[----:B------:R-:W-:-:S04]  /*06a0*/  UIADD3 UR10, UPT, UPT, -UR5, 0x100000, URZ ;  /* 0x00100000050a7890 */ /* 0x000fc8000fffe1ff */
[----:B------:R-:W-:Y:S02]  /*06b0*/  USHF.L.U32 UR11, UR10, 0xb, URZ ;  /* 0x0000000b0a0b7899 */ /* 0x000fe400080006ff */
[----:B------:R-:W-:Y:S02]  /*06c0*/  USHF.L.U32 UR10, UR10, 0x1, URZ ;  /* 0x000000010a0a7899 */ /* 0x000fe400080006ff */
[----:B------:R-:W-:-:S04]  /*06d0*/  UIADD3 UR4, UPT, UPT, -UR4, 0x100000, URZ ;  /* 0x0010000004047890 */ /* 0x000fc8000fffe1ff */
[----:B------:R-:W-:Y:S02]  /*06e0*/  USHF.L.U32 UR5, UR4, 0xb, URZ ;  /* 0x0000000b04057899 */ /* 0x000fe400080006ff */
[----:B------:R-:W-:Y:S01]  /*06f0*/  USHF.L.U32 UR4, UR4, 0x1, URZ ;  /* 0x0000000104047899 */ /* 0x000fe200080006ff */
[----:B------:R-:W-:Y:S01]  /*0700*/  ELECT P0, URZ, PT ;  /* 0x0000000000ff782f */ /* 0x000fe20003800000 */
[----:B--2---:R-:W-:Y:S01]  /*0710*/  ULEA UR7, UR7, UR9, 0x18 ;  /* 0x0000000907077291 */ /* 0x004fe2000f8ec0ff */
[----:B------:R-:W1:Y:S11]  /*0720*/  FENCE.VIEW.ASYNC.S ;  /* 0x00000000000073c6 */ /* 0x000e760000000000 */
[----:B-1----:R2:W1:Y:S01]  /*0730*/  SYNCS.EXCH.64 URZ, [UR7+0x30], UR10 ;  /* 0x0000300a07ff75b2 */ /* 0x0024620008000100 */
[----:B------:R2:W1:Y:S01]  /*0740*/  SYNCS.EXCH.64 URZ, [UR7+0x40], UR4 ;  /* 0x0000400407ff75b2 */ /* 0x0004620008000100 */
[----:B------:R2:W1:Y:S01]  /*0750*/  SYNCS.EXCH.64 URZ, [UR7+0x38], UR10 ;  /* 0x0000380a07ff75b2 */ /* 0x0004620008000100 */
[----:B------:R2:W1:Y:S02]  /*0760*/  SYNCS.EXCH.64 URZ, [UR7+0x48], UR4 ;  /* 0x0000480407ff75b2 */ /* 0x0004640008000100 */
[----:B--2---:R-:W-:Y:S01]  /*0770*/  NOP ;  /* 0x0000000000007918 */ /* 0x004fe20000000000 */
.L_x_10:
[----:B------:R-:W2:Y:S01]  /*0780*/  SHFL.IDX PT, R2, R173, RZ, 0x1f ;  /* 0x00001fffad027589 */ /* 0x000ea200000e0000 */
[----:B------:R-:W-:Y:S01]  /*0790*/  NOP ;  /* 0x0000000000007918 */ /* 0x000fe20000000000 */
[----:B--2---:R-:W-:-:S13]  /*07a0*/  ISETP.NE.AND P0, PT, R2, 0x3, PT ;  /* 0x000000030200780c */ /* 0x004fda0003f05270 */
[----:B------:R-:W-:Y:S05]  /*07b0*/  @P0 BRA `(.L_x_11) ;  /* 0x0000000000300947 */ /* 0x000fea0003800000 */
[----:B-1----:R-:W1:Y:S01]  /*07c0*/  S2UR UR5, SR_CgaCtaId ;  /* 0x00000000000579c3 */ /* 0x002e620000008800 */
        /* <DEDUP_REMOVED lines=8> */
[----:B-1----:R2:W1:Y:S01]  /*0850*/  SYNCS.EXCH.64 URZ, [UR5+0x50], UR10 ;  /* 0x0000500a05ff75b2 */ /* 0x0024620008000100 */
[----:B------:R2:W1:Y:S02]  /*0860*/  SYNCS.EXCH.64 URZ, [UR5+0x58], UR10 ;  /* 0x0000580a05ff75b2 */ /* 0x0004640008000100 */
[----:B--2---:R-:W-:Y:S01]  /*0870*/  NOP ;  /* 0x0000000000007918 */ /* 0x004fe20000000000 */
.L_x_11:
[----:B------:R-:W2:Y:S01]  /*0880*/  SHFL.IDX PT, R2, R173, RZ, 0x1f ;  /* 0x00001fffad027589 */ /* 0x000ea200000e0000 */
[----:B------:R-:W-:Y:S01]  /*0890*/  NOP ;  /* 0x0000000000007918 */ /* 0x000fe20000000000 */
[----:B--2---:R-:W-:-:S13]  /*08a0*/  ISETP.NE.AND P0, PT, R2, 0x4, PT ;  /* 0x000000040200780c */ /* 0x004fda0003f05270 */
[----:B------:R-:W-:Y:S05]  /*08b0*/  @P0 BRA `(.L_x_12) ;  /* 0x00000000004c0947 */ /* 0x000fea0003800000 */
[----:B-1----:R-:W1:Y:S01]  /*08c0*/  S2UR UR5, SR_CgaCtaId ;  /* 0x00000000000579c3 */ /* 0x002e620000008800 */
[----:B------:R-:W-:Y:S01]  /*08d0*/  UMOV UR9, 0x100 ;  /* 0x0000010000097882 */ /* 0x000fe20000000000 */
[----:B------:R-:W-:Y:S01]  /*08e0*/  UMOV UR7, 0x400 ;  /* 0x0000040000077882 */ /* 0x000fe20000000000 */
[----:B------:R-:W-:Y:S01]  /*08f0*/  USEL UR9, UR9, 0xe0, UP2 ;  /* 0x000000e009097887 */ /* 0x000fe20009000000 */
[----:B------:R-:W-:Y:S01]  /*0900*/  UMOV UR4, 0x1 ;  /* 0x0000000100047882 */ /* 0x000fe20000000000 */
[----:B------:R-:W-:Y:S01]  /*0910*/  ELECT P0, URZ, PT ;  /* 0x0000000000ff782f */ /* 0x000fe20003800000 */
[----:B------:R-:W-:-:S04]  /*0920*/  UIADD3 UR10, UPT, UPT, -UR4, 0x100000, URZ ;  /* 0x00100000040a7890 */ /* 0x000fc8000fffe1ff */
[----:B------:R-:W-:Y:S02]  /*0930*/  USHF.L.U32 UR11, UR10, 0xb, URZ ;  /* 0x0000000b0a0b7899 */ /* 0x000fe400080006ff */
[----:B------:R-:W-:Y:S02]  /*0940*/  USHF.L.U32 UR10, UR10, 0x1, URZ ;  /* 0x000000010a0a7899 */ /* 0x000fe400080006ff */
[----:B------:R-:W-:-:S04]  /*0950*/  UIADD3 UR12, UPT, UPT, -UR9, 0x100000, URZ ;  /* 0x00100000090c7890 */ /* 0x000fc8000fffe1ff */
[----:B------:R-:W-:Y:S02]  /*0960*/  USHF.L.U32 UR13, UR12, 0xb, URZ ;  /* 0x0000000b0c0d7899 */ /* 0x000fe400080006ff */
[----:B------:R-:W-:Y:S02]  /*0970*/  USHF.L.U32 UR12, UR12, 0x1, URZ ;  /* 0x000000010c0c7899 */ /* 0x000fe400080006ff */
[----:B-1----:R-:W-:Y:S01]  /*0980*/  ULEA UR5, UR5, UR7, 0x18 ;  /* 0x0000000705057291 */ /* 0x002fe2000f8ec0ff */
[----:B------:R-:W1:Y:S11]  /*0990*/  FENCE.VIEW.ASYNC.S ;  /* 0x00000000000073c6 */ /* 0x000e760000000000 */
[----:B-1----:R2:W1:Y:S01]  /*09a0*/  SYNCS.EXCH.64 URZ, [UR5+0x60], UR10 ;  /* 0x0000600a05ff75b2 */ /* 0x0024620008000100 */
[----:B------:R2:W1:Y:S01]  /*09b0*/  SYNCS.EXCH.64 URZ, [UR5+0x70], UR12 ;  /* 0x0000700c05ff75b2 */ /* 0x0004620008000100 */
[----:B------:R2:W1:Y:S01]  /*09c0*/  SYNCS.EXCH.64 URZ, [UR5+0x68], UR10 ;  /* 0x0000680a05ff75b2 */ /* 0x0004620008000100 */
[----:B------:R2:W1:Y:S02]  /*09d0*/  SYNCS.EXCH.64 URZ, [UR5+0x78], UR12 ;  /* 0x0000780c05ff75b2 */ /* 0x0004640008000100 */
[----:B--2---:R-:W-:Y:S01]  /*09e0*/  NOP ;  /* 0x0000000000007918 */ /* 0x004fe20000000000 */
.L_x_12:
        /* <DEDUP_REMOVED lines=20> */
[----:B------:R2:W1:Y:S01]  /*0b30*/  SYNCS.EXCH.64 URZ, [UR7+0xa8], UR4 ;  /* 0x0000a80407ff75b2 */ /* 0x0004620008000100 */
[----:B------:R2:W1:Y:S01]  /*0b40*/  SYNCS.EXCH.64 URZ, [UR7+0x90], UR10 ;  /* 0x0000900a07ff75b2 */ /* 0x0004620008000100 */
[----:B------:R2:W1:Y:S01]  /*0b50*/  SYNCS.EXCH.64 URZ, [UR7+0xb0], UR4 ;  /* 0x0000b00407ff75b2 */ /* 0x0004620008000100 */
[----:B------:R2:W1:Y:S01]  /*0b60*/  SYNCS.EXCH.64 URZ, [UR7+0x98], UR10 ;  /* 0x0000980a07ff75b2 */ /* 0x0004620008000100 */
[----:B------:R2:W1:Y:S02]  /*0b70*/  SYNCS.EXCH.64 URZ, [UR7+0xb8], UR4 ;  /* 0x0000b80407ff75b2 */ /* 0x0004640008000100 */
[----:B--2---:R-:W-:Y:S01]  /*0b80*/  NOP ;  /* 0x0000000000007918 */ /* 0x004fe20000000000 */
.L_x_13:
        /* <DEDUP_REMOVED lines=18> */
.L_x_14:
[----:B-1----:R-:W1:Y:S01]  /*0cb0*/  S2UR UR5, SR_CTAID.X ;  /* 0x00000000000579c3 */ /* 0x002e620000002500 */
[----:B------:R-:W-:-:S05]  /*0cc0*/  CS2R.32 R170, SR_CgaSize ;  /* 0x0000000000aa7805 */ /* 0x000fca0000008a00 */
[----:B------:R-:W-:-:S05]  /*0cd0*/  IMAD R170, R170, -0xa0, RZ ;  /* 0xffffff60aaaa7824 */ /* 0x000fca00078e02ff */
[----:B------:R-:W-:-:S14]  /*0ce0*/  R2UR UR9, R170 ;  /* 0x00000000aa0972ca */ /* 0x000fdc00000e0000 */
[----:B------:R-:W2:Y:S01]  /*0cf0*/  LDCU UR9, c[0x0][UR9+0x2b0] ;  /* 0x00005600090977ac */ /* 0x000ea20008000800 */
[----:B------:R-:W-:Y:S01]  /*0d00*/  NOP ;  /* 0x0000000000007918 */ /* 0x000fe20000000000 */
[----:B------:R-:W-:-:S05]  /*0d10*/  CS2R.32 R170, SR_CgaSize ;  /* 0x0000000000aa7805 */ /* 0x000fca0000008a00 */
[----:B------:R-:W-:-:S05]  /*0d20*/  IMAD R170, R170, -0xa0, RZ ;  /* 0xffffff60aaaa7824 */ /* 0x000fca00078e02ff */
[----:B------:R-:W-:-:S14]  /*0d30*/  R2UR UR7, R170 ;  /* 0x00000000aa0772ca */ /* 0x000fdc00000e0000 */
[----:B------:R-:W3:Y:S01]  /*0d40*/  LDCU UR7, c[0x0][UR7+0x2b4] ;  /* 0x00005680070777ac */ /* 0x000ee20008000800 */
[----:B------:R-:W4:Y:S08]  /*0d50*/  S2UR UR4, SR_CTAID.Y ;  /* 0x00000000000479c3 */ /* 0x000f300000002600 */
[----:B------:R-:W3:Y:S01]  /*0d60*/  LDC R9, c[0x0][0xb24] ;  /* 0x0002c900ff097b82 */ /* 0x000ee20000000800 */
[----:B-1----:R-:W-:-:S02]  /*0d70*/  I2FP.F32.U32 R5, UR5 ;  /* 0x0000000500057c45 */ /* 0x002fc40008201000 */
[----:B------:R-:W-:-:S05]  /*0d80*/  CS2R.32 R3, SR_CgaSize ;  /* 0x0000000000037805 */ /* 0x000fca0000008a00 */
[----:B------:R-:W-:-:S06]  /*0d90*/  IMAD R3, R3, -0xa0, RZ ;  /* 0xffffff6003037824 */ /* 0x000fcc00078e02ff */
[----:B------:R-:W1:Y:S01]  /*0da0*/  LDC R3, c[0x0][R3+0x2a0] ;  /* 0x0000a80003037b82 */ /* 0x000e620000000800 */
[----:B------:R-:W-:Y:S01]  /*0db0*/  MOV R21, UR5 ;  /* 0x0000000500157c02 */ /* 0x000fe20008000f00 */
[----:B--2---:R-:W-:Y:S01]  /*0dc0*/  FMUL R5, R5, UR9 ;  /* 0x0000000905057c20 */ /* 0x004fe20008400000 */
[----:B----4-:R-:W-:Y:S02]  /*0dd0*/  I2FP.F32.U32 R4, UR4 ;  /* 0x0000000400047c45 */ /* 0x010fe40008201000 */
[----:B------:R-:W-:-:S05]  /*0de0*/  CS2R.32 R2, SR_CgaSize ;  /* 0x0000000000027805 */ /* 0x000fca0000008a00 */
[----:B------:R-:W-:-:S06]  /*0df0*/  IMAD R2, R2, -0xa0, RZ ;  /* 0xffffff6002027824 */ /* 0x000fcc00078e02ff */
[----:B------:R-:W2:Y:S01]  /*0e00*/  LDC R2, c[0x0][R2+0x2a4] ;  /* 0x0000a90002027b82 */ /* 0x000ea20000000800 */
[----:B------:R-:W4:Y:S01]  /*0e10*/  F2I.U32.TRUNC.NTZ R170, R5 ;  /* 0x0000000500aa7305 */ /* 0x000f22000020f000 */
[----:B------:R-:W-:Y:S01]  /*0e20*/  MOV R20, UR4 ;  /* 0x0000000400147c02 */ /* 0x000fe20008000f00 */
[----:B---3--:R-:W-:-:S05]  /*0e30*/  FMUL R4, R4, UR7 ;  /* 0x0000000704047c20 */ /* 0x008fca0008400000 */
[----:B------:R-:W-:Y:S01]  /*0e40*/  BAR.SYNC.DEFER_BLOCKING 0x0 ;  /* 0x0000000000007b1d */ /* 0x000fe20000010000 */
[----:B------:R-:W-:-:S05]  /*0e50*/  ISETP.GE.AND P0, PT, R9, 0x1, PT ;  /* 0x000000010900780c */ /* 0x000fca0003f06270 */
[----:B------:R-:W3:Y:S02]  /*0e60*/  F2I.U32.TRUNC.NTZ R147, R4 ;  /* 0x0000000400937305 */ /* 0x000ee4000020f000 */
[----:B------:R-:W2:Y:S01]  /*0e70*/  S2UR UR36, SR_CTAID.Z ;  /* 0x00000000002479c3 */ /* 0x000ea20000002700 */
[----:B----4-:R-:W-:-:S05]  /*0e80*/  IADD3 R170, PT, PT, -R170, RZ, RZ ;  /* 0x000000ffaaaa7210 */ /* 0x010fca0007ffe1ff */
[----:B-1----:R-:W-:Y:S01]  /*0e90*/  IMAD R170, R3, R170, UR5 ;  /* 0x0000000503aa7e24 */ /* 0x002fe2000f8e02aa */
[----:B---3--:R-:W-:-:S05]  /*0ea0*/  IADD3 R147, PT, PT, -R147, RZ, RZ ;  /* 0x000000ff93937210 */ /* 0x008fca0007ffe1ff */
[----:B--2---:R-:W-:Y:S01]  /*0eb0*/  IMAD R147, R2, R147, UR4 ;  /* 0x0000000402937e24 */ /* 0x004fe2000f8e0293 */
[----:B------:R-:W-:Y:S06]  /*0ec0*/  @!P0 BRA `(.L_x_15) ;  /* 0x0000000000b88947 */ /* 0x000fec0003800000 */
[----:B------:R-:W1:Y:S01]  /*0ed0*/  LDC.64 R4, c[0x0][0xb18] ;  /* 0x0002c600ff047b82 */ /* 0x000e620000000a00 */
[----:B------:R-:W-:-:S07]  /*0ee0*/  ISETP.NE.AND P0, PT, R9, 0x1, PT ;  /* 0x000000010900780c */ /* 0x000fce0003f05270 */
[----:B------:R-:W2:Y:S08]  /*0ef0*/  LDC R10, c[0x0][0xb0c] ;  /* 0x0002c300ff0a7b82 */ /* 0x000eb00000000800 */
[----:B------:R-:W3:Y:S08]  /*0f00*/  LDC R11, c[0x0][0x370] ;  /* 0x0000dc00ff0b7b82 */ /* 0x000ef00000000800 */
[----:B------:R-:W4:Y:S01]  /*0f10*/  LDC R12, c[0x0][0x374] ;  /* 0x0000dd00ff0c7b82 */ /* 0x000f220000000800 */
[----:B-1----:R-:W-:-:S07]  /*0f20*/  ISETP.NE.AND P1, PT, R4, 0x1, PT ;  /* 0x000000010400780c */ /* 0x002fce0003f25270 */
[----:B------:R-:W3:Y:S01]  /*0f30*/  LDC.64 R6, c[0x0][0xb10] ;  /* 0x0002c400ff067b82 */ /* 0x000ee20000000a00 */
[----:B--2---:R-:W-:-:S07]  /*0f40*/  ISETP.NE.AND P2, PT, R10, 0x1, PT ;  /* 0x000000010a00780c */ /* 0x004fce0003f45270 */
[----:B------:R-:W1:Y:S08]  /*0f50*/  LDC R8, c[0x0][0xb20] ;  /* 0x0002c800ff087b82 */ /* 0x000e700000000800 */
[----:B------:R-:W2:Y:S01]  /*0f60*/  LDC.64 R2, c[0x0][0xb28] ;  /* 0x0002ca00ff027b82 */ /* 0x000ea20000000a00 */
[----:B----4-:R-:W-:-:S04]  /*0f70*/  IMAD.HI.U32 R13, R12, R5, RZ ;  /* 0x000000050c0d7227 */ /* 0x010fc800078e00ff */
[----:B------:R-:W-:-:S04]  /*0f80*/  IMAD.HI.U32 R5, R20, R5, RZ ;  /* 0x0000000514057227 */ /* 0x000fc800078e00ff */
[----:B---3--:R-:W-:-:S04]  /*0f90*/  IMAD.HI.U32 R14, R11, R6, RZ ;  /* 0x000000060b0e7227 */ /* 0x008fc800078e00ff */
[C---:B------:R-:W-:Y:S01]  /*0fa0*/  IMAD.HI.U32 R16, R21.reuse, R6, RZ ;  /* 0x0000000615107227 */ /* 0x040fe200078e00ff */
[-C--:B------:R-:W-:Y:S02]  /*0fb0*/  @P2 SHF.R.U32.HI R11, RZ, R7.reuse, R14 ;  /* 0x00000007ff0b2219 */ /* 0x080fe4000001160e */
[-C--:B-1----:R-:W-:Y:S02]  /*0fc0*/  @P1 SHF.R.U32.HI R12, RZ, R8.reuse, R13 ;  /* 0x00000008ff0c1219 */ /* 0x082fe4000001160d */
[----:B------:R-:W-:Y:S02]  /*0fd0*/  SHF.R.U32.HI R5, RZ, R8, R5 ;  /* 0x00000008ff057219 */ /* 0x000fe40000011605 */
[----:B------:R-:W-:Y:S02]  /*0fe0*/  SHF.R.U32.HI R16, RZ, R7, R16 ;  /* 0x00000007ff107219 */ /* 0x000fe40000011610 */
[----:B------:R-:W-:Y:S01]  /*0ff0*/  SEL R5, R20, R5, !P1 ;  /* 0x0000000514057207 */ /* 0x000fe20004800000 */
[----:B--2---:R-:W-:Y:S01]  /*1000*/  IMAD.HI.U32 R14, R12, R2, RZ ;  /* 0x000000020c0e7227 */ /* 0x004fe200078e00ff */
[----:B------:R-:W-:-:S02]  /*1010*/  SEL R7, R21, R16, !P2 ;  /* 0x0000001015077207 */ /* 0x000fc40005000000 */
[----:B------:R-:W-:Y:S01]  /*1020*/  IADD3 R13, PT, PT, -R5, RZ, RZ ;  /* 0x000000ff050d7210 */ /* 0x000fe20007ffe1ff */
[----:B------:R-:W-:Y:S01]  /*1030*/  IMAD.HI.U32 R6, R11, R2, RZ ;  /* 0x000000020b067227 */ /* 0x000fe200078e00ff */
[----:B------:R-:W-:-:S03]  /*1040*/  @P0 SHF.R.U32.HI R12, RZ, R3, R14 ;  /* 0x00000003ff0c0219 */ /* 0x000fc6000001160e */
[----:B------:R-:W-:Y:S01]  /*1050*/  IMAD R13, R4, R13, R20 ;  /* 0x0000000d040d7224 */ /* 0x000fe200078e0214 */
[----:B------:R-:W-:Y:S01]  /*1060*/  @P0 SHF.R.U32.HI R11, RZ, R3, R6 ;  /* 0x00000003ff0b0219 */ /* 0x000fe20000011606 */
[----:B------:R-:W-:-:S04]  /*1070*/  IMAD R12, R12, R9, RZ ;  /* 0x000000090c0c7224 */ /* 0x000fc800078e02ff */
[----:B------:R-:W-:Y:S01]  /*1080*/  IMAD R6, R11, R9, RZ ;  /* 0x000000090b067224 */ /* 0x000fe200078e02ff */
[----:B------:R-:W-:-:S04]  /*1090*/  ISETP.GE.AND P1, PT, R5, R12, PT ;  /* 0x0000000c0500720c */ /* 0x000fc80003f26270 */
[----:B------:R-:W-:Y:S01]  /*10a0*/  ISETP.GE.OR P1, PT, R7, R6, P1 ;  /* 0x000000060700720c */ /* 0x000fe20000f26670 */
[----:B------:R-:W-:-:S05]  /*10b0*/  IMAD.HI.U32 R6, R5, R2, RZ ;  /* 0x0000000205067227 */ /* 0x000fca00078e00ff */
[----:B------:R-:W-:-:S04]  /*10c0*/  SHF.R.U32.HI R6, RZ, R3, R6 ;  /* 0x00000003ff067219 */ /* 0x000fc80000011606 */
[----:B------:R-:W-:-:S03]  /*10d0*/  SEL R6, R5, R6, !P0 ;  /* 0x0000000605067207 */ /* 0x000fc60004000000 */
[----:B------:R-:W-:Y:S01]  /*10e0*/  @!P1 IMAD.HI.U32 R8, R7, R2, RZ ;  /* 0x0000000207089227 */ /* 0x000fe200078e00ff */
[----:B------:R-:W-:-:S04]  /*10f0*/  IADD3 R2, PT, PT, -R6, RZ, RZ ;  /* 0x000000ff06027210 */ /* 0x000fc80007ffe1ff */
[----:B------:R-:W-:Y:S01]  /*1100*/  @!P1 SHF.R.U32.HI R8, RZ, R3, R8 ;  /* 0x00000003ff089219 */ /* 0x000fe20000011608 */
[----:B------:R-:W-:-:S03]  /*1110*/  IMAD R2, R9, R2, R5 ;  /* 0x0000000209027224 */ /* 0x000fc600078e0205 */
[----:B------:R-:W-:-:S05]  /*1120*/  @!P1 SEL R3, R7, R8, !P0 ;  /* 0x0000000807039207 */ /* 0x000fca0004000000 */
[--C-:B------:R-:W-:Y:S02]  /*1130*/  @!P1 IMAD.IADD R6, R6, 0x1, -R3.reuse ;  /* 0x0000000106069824 */ /* 0x100fe400078e0a03 */
[----:B------:R-:W-:Y:S01]  /*1140*/  @!P1 IMAD R3, R2, R11, R3 ;  /* 0x0000000b02039224 */ /* 0x000fe200078e0203 */
[----:B------:R-:W-:Y:S01]  /*1150*/  IADD3 R2, PT, PT, -R7, RZ, RZ ;  /* 0x000000ff07027210 */ /* 0x000fe20007ffe1ff */
[----:B------:R-:W-:Y:S02]  /*1160*/  @!P1 IMAD R5, R6, R9, R7 ;  /* 0x0000000906059224 */ /* 0x000fe400078e0207 */
[----:B------:R-:W-:Y:S02]  /*1170*/  @!P1 IMAD.MOV.U32 R7, RZ, RZ, R3 ;  /* 0x000000ffff079224 */ /* 0x000fe400078e0003 */
[----:B------:R-:W-:Y:S02]  /*1180*/  IMAD R2, R10, R2, R21 ;  /* 0x000000020a027224 */ /* 0x000fe400078e0215 */
[----:B------:R-:W-:-:S02]  /*1190*/  IMAD R20, R5, R4, R13 ;  /* 0x0000000405147224 */ /* 0x000fc400078e020d */
[----:B------:R-:W-:Y:S02]  /*11a0*/  IMAD R21, R7, R10, R2 ;  /* 0x0000000a07157224 */ /* 0x000fe400078e0202 */
.L_x_15:
[----:B------:R-:W1:Y:S01]  /*11b0*/  LDCU UR4, c[0x0][0xb30] ;  /* 0x00016600ff0477ac */ /* 0x000e620008000800 */
[----:B------:R-:W2:Y:S08]  /*11c0*/  S2UR UR37, SR_CgaCtaId ;  /* 0x00000000002579c3 */ /* 0x000eb00000008800 */
[----:B------:R-:W3:Y:S01]  /*11d0*/  LDC R72, c[0x0][0xb24] ;  /* 0x0002c900ff487b82 */ /* 0x000ee20000000800 */
[----:B-1----:R-:W-:-:S09]  /*11e0*/  UISETP.NE.AND UP1, UPT, UR4, 0x1, UPT ;  /* 0x000000010400788c */ /* 0x002fd2000bf25270 */
[----:B--2---:R-:W-:Y:S05]  /*11f0*/  BRA.U UP1, `(.L_x_16) ;  /* 0x0000000101407547 */ /* 0x004fea000b800000 */
[----:B------:R-:W1:Y:S08]  /*1200*/  LDC.64 R4, c[0x0][0xb10] ;  /* 0x0002c400ff047b82 */ /* 0x000e700000000a00 */
[----:B------:R-:W2:Y:S08]  /*1210*/  LDC.64 R2, c[0x0][0xb18] ;  /* 0x0002c600ff027b82 */ /* 0x000eb00000000a00 */
[----:B------:R-:W4:Y:S08]  /*1220*/  LDC R6, c[0x0][0xb20] ;  /* 0x0002c800ff067b82 */ /* 0x000f300000000800 */
[----:B------:R-:W3:Y:S01]  /*1230*/  LDC R8, c[0x0][0xb0c] ;  /* 0x0002c300ff087b82 */ /* 0x000ee20000000800 */
[----:B-1----:R-:W-:-:S05]  /*1240*/  IMAD.HI.U32 R4, R21, R4, RZ ;  /* 0x0000000415047227 */ /* 0x002fca00078e00ff */
[----:B------:R-:W-:Y:S01]  /*1250*/  SHF.R.U32.HI R4, RZ, R5, R4 ;  /* 0x00000005ff047219 */ /* 0x000fe20000011604 */
[----:B--2---:R-:W-:Y:S01]  /*1260*/  IMAD.HI.U32 R3, R20, R3, RZ ;  /* 0x0000000314037227 */ /* 0x004fe200078e00ff */
[----:B------:R-:W-:-:S04]  /*1270*/  ISETP.NE.AND P0, PT, R2, 0x1, PT ;  /* 0x000000010200780c */ /* 0x000fc80003f05270 */
[----:B----4-:R-:W-:-:S04]  /*1280*/  SHF.R.U32.HI R3, RZ, R6, R3 ;  /* 0x00000006ff037219 */ /* 0x010fc80000011603 */
[----:B------:R-:W-:Y:S02]  /*1290*/  SEL R3, R20, R3, !P0 ;  /* 0x0000000314037207 */ /* 0x000fe40004000000 */
[----:B---3--:R-:W-:-:S04]  /*12a0*/  ISETP.NE.AND P1, PT, R8, 0x1, PT ;  /* 0x000000010800780c */ /* 0x008fc80003f25270 */
[----:B------:R-:W-:-:S05]  /*12b0*/  SEL R4, R21, R4, !P1 ;  /* 0x0000000415047207 */ /* 0x000fca0004800000 */
[----:B------:R-:W-:Y:S02]  /*12c0*/  IMAD.IADD R5, R3, 0x1, -R4 ;  /* 0x0000000103057824 */ /* 0x000fe400078e0a04 */
[----:B------:R-:W-:Y:S02]  /*12d0*/  IMAD.IADD R3, R4, 0x1, -R3 ;  /* 0x0000000104037824 */ /* 0x000fe400078e0a03 */
[----:B------:R-:W-:Y:S02]  /*12e0*/  IMAD R21, R5, R8, R21 ;  /* 0x0000000805157224 */ /* 0x000fe400078e0215 */
[----:B------:R-:W-:-:S07]  /*12f0*/  IMAD R20, R3, R2, R20 ;  /* 0x0000000203147224 */ /* 0x000fce00078e0214 */
.L_x_16:
[----:B------:R-:W-:Y:S01]  /*1300*/  BAR.SYNC.DEFER_BLOCKING 0x0 ;  /* 0x0000000000007b1d */ /* 0x000fe20000010000 */
[----:B------:R-:W-:Y:S01]  /*1310*/  UISETP.NE.AND UP1, UPT, UR8, 0x2, UPT ;  /* 0x000000020800788c */ /* 0x000fe2000bf25270 */
[----:B------:R-:W-:Y:S02]  /*1320*/  ISETP.NE.OR P5, PT, R0, 0x2, !P5 ;  /* 0x000000020000780c */ /* 0x000fe40006fa5670 */
[----:B------:R-:W-:-:S06]  /*1330*/  LOP3.LUT R2, R189, 0x1f, RZ, 0xc0, !PT ;  /* 0x0000001fbd027812 */ /* 0x000fcc00078ec0ff */
[----:B------:R-:W-:Y:S05]  /*1340*/  BRA.U UP1, `(.L_x_17) ;  /* 0x0000001101307547 */ /* 0x000fea000b800000 */
[----:B------:R-:W1:Y:S01]  /*1350*/  LDCU UR13, c[0x0][0x38c] ;  /* 0x00007180ff0d77ac */ /* 0x000e620008000800 */
[----:B------:R-:W2:Y:S01]  /*1360*/  LDC R9, c[0x0][0x370] ;  /* 0x0000dc00ff097b82 */ /* 0x000ea20000000800 */
[----:B------:R-:W-:Y:S01]  /*1370*/  PLOP3.LUT P1, PT, PT, PT, UP2, 0x80, 0x8 ;  /* 0x000000000008781c */ /* 0x000fe20003f2f028 */
[----:B------:R-:W-:Y:S01]  /*1380*/  IMAD.MOV.U32 R15, RZ, RZ, 0x1 ;  /* 0x00000001ff0f7424 */ /* 0x000fe200078e00ff */
[----:B------:R-:W-:Y:S01]  /*1390*/  ISETP.EQ.OR P4, PT, R2, RZ, P5 ;  /* 0x000000ff0200720c */ /* 0x000fe20002f82670 */
[----:B------:R-:W-:Y:S01]  /*13a0*/  IMAD.MOV.U32 R14, RZ, RZ, RZ ;  /* 0x000000ffff0e7224 */ /* 0x000fe200078e00ff */
[----:B------:R-:W-:Y:S02]  /*13b0*/  PLOP3.LUT P1, PT, P1, PT, PT, 0x8, 0x80 ;  /* 0x000000000080781c */ /* 0x000fe40000f2e170 */
[----:B------:R-:W-:Y:S01]  /*13c0*/  CS2R R12, SRZ ;  /* 0x00000000000c7805 */ /* 0x000fe2000001ff00 */
[----:B------:R-:W-:Y:S01]  /*13d0*/  IMAD.MOV.U32 R10, RZ, RZ, 0x1 ;  /* 0x00000001ff0a7424 */ /* 0x000fe200078e00ff */
[----:B------:R-:W4:Y:S01]  /*13e0*/  LDC R0, c[0x0][0x374] ;  /* 0x0000dd00ff007b82 */ /* 0x000f220000000800 */
[----:B------:R-:W2:Y:S01]  /*13f0*/  LDCU.64 UR22, c[0x0][0x348] ;  /* 0x00006900ff1677ac */ /* 0x000ea20008000a00 */
[----:B------:R-:W-:Y:S01]  /*1400*/  UMOV UR6, URZ ;  /* 0x000000ff00067c82 */ /* 0x000fe20008000000 */
[----:B-1----:R-:W-:-:S04]  /*1410*/  UIADD3 UR5, UPT, UPT, UR13, 0x7f, URZ ;  /* 0x0000007f0d057890 */ /* 0x002fc8000fffe0ff */
[----:B------:R-:W-:-:S04]  /*1420*/  USHF.R.S32.HI UR4, URZ, 0x1f, UR5 ;  /* 0x0000001fff047899 */ /* 0x000fc80008011405 */
[----:B------:R-:W-:-:S04]  /*1430*/  ULEA.HI UR4, UR4, UR5, URZ, 0x7 ;  /* 0x0000000504047291 */ /* 0x000fc8000f8f38ff */
[----:B------:R-:W-:Y:S02]  /*1440*/  USHF.R.S32.HI UR15, URZ, 0x7, UR4 ;  /* 0x00000007ff0f7899 */ /* 0x000fe40008011404 */
[----:B------:R-:W-:Y:S02]  /*1450*/  UIADD3 UR4, UPT, UPT, UR13, -0x1, URZ ;  /* 0xffffffff0d047890 */ /* 0x000fe4000fffe0ff */
[----:B------:R-:W-:Y:S02]  /*1460*/  UISETP.LT.U32.AND UP0, UPT, UR15, 0x3, UPT ;  /* 0x000000030f00788c */ /* 0x000fe4000bf01070 */
[----:B------:R-:W-:Y:S02]  /*1470*/  UISETP.GE.U32.AND UP1, UPT, UR4, -0xff, UPT ;  /* 0xffffff010400788c */ /* 0x000fe4000bf26070 */
[----:B------:R-:W-:Y:S02]  /*1480*/  USEL UR14, UR15, 0x3, UP0 ;  /* 0x000000030f0e7887 */ /* 0x000fe40008000000 */
[----:B------:R-:W-:-:S02]  /*1490*/  UIADD3 UR13, UPT, UPT, UR13, 0xfe, URZ ;  /* 0x000000fe0d0d7890 */ /* 0x000fc4000fffe0ff */
[----:B------:R-:W-:Y:S02]  /*14a0*/  UIADD3 UR5, UPT, UPT, UR14, -0x1, URZ ;  /* 0xffffffff0e057890 */ /* 0x000fe4000fffe0ff */
[----:B------:R-:W-:-:S03]  /*14b0*/  UIADD3 UR7, UPT, UPT, UR15, -UR14, URZ ;  /* 0x8000000e0f077290 */ /* 0x000fc6000fffe0ff */
[----:B------:R-:W-:-:S04]  /*14c0*/  @UP1 UIADD3 UR5, UPT, UPT, UR14, URZ, URZ ;  /* 0x000000ff0e051290 */ /* 0x000fc8000fffe0ff */
[----:B--2---:R-:W-:-:S12]  /*14d0*/  UIADD3 UR5, UPT, UPT, UR5, 0x1, URZ ;  /* 0x0000000105057890 */ /* 0x004fd8000fffe0ff */
.L_x_35:
[----:B------:R-:W-:Y:S01]  /*14e0*/  UISETP.NE.AND UP0, UPT, UR37, URZ, UPT ;  /* 0x000000ff2500728c */ /* 0x000fe2000bf05270 */
[----:B------:R-:W1:Y:S08]  /*14f0*/  S2UR UR37, SR_CgaCtaId ;  /* 0x00000000002579c3 */ /* 0x000e700000008800 */
[----:B------:R-:W-:Y:S05]  /*1500*/  BRA.U UP0, `(.L_x_18) ;  /* 0x0000000100347547 */ /* 0x000fea000b800000 */
[----:B------:R-:W2:Y:S01]  /*1510*/  S2R R2, SR_CgaCtaId ;  /* 0x0000000000027919 */ /* 0x000ea20000008800 */
[----:B------:R-:W-:-:S04]  /*1520*/  MOV R3, 0x400 ;  /* 0x0000040000037802 */ /* 0x000fc80000000f00 */
[----:B--2---:R-:W-:Y:S02]  /*1530*/  LEA R3, R2, R3, 0x18 ;  /* 0x0000000302037211 */ /* 0x004fe400078ec0ff */
[----:B------:R-:W-:-:S03]  /*1540*/  SHF.L.U32 R2, R10, 0x1f, RZ ;  /* 0x0000001f0a027819 */ /* 0x000fc600000006ff */
[----:B------:R-:W-:-:S04]  /*1550*/  IMAD R3, R12, 0x8, R3 ;  /* 0x000000080c037824 */ /* 0x000fc800078e0203 */
[----:B------:R-:W2:Y:S02]  /*1560*/  SYNCS.PHASECHK.TRANS64.TRYWAIT P0, [R3+URZ+0xd0], R2 ;  /* 0x0000d002030075a7 */ /* 0x000ea400080011ff */
[----:B--2---:R-:W-:Y:S05]  /*1570*/  @!P0 BRA `(.L_x_19) ;  /* 0x0000006800f08947 */ /* 0x004fea0003800000 */
.L_x_105:
[----:B------:R-:W-:Y:S01]  /*1580*/  VIADD R12, R12, 0x1 ;  /* 0x000000010c0c7836 */ /* 0x000fe20000000000 */
[----:B------:R2:W-:Y:S04]  /*1590*/  SYNCS.ARRIVE.TRANS64.A1T0 RZ, [R3+URZ+0xc0], RZ ;  /* 0x0000c0ff03ff79a7 */ /* 0x0005e800081000ff */
[----:B------:R-:W-:-:S04]  /*15a0*/  ISETP.NE.AND P0, PT, R12, 0x2, PT ;  /* 0x000000020c00780c */ /* 0x000fc80003f05270 */
[----:B------:R-:W-:Y:S02]  /*15b0*/  SEL R12, R12, RZ, P0 ;  /* 0x000000ff0c0c7207 */ /* 0x000fe40000000000 */
[----:B--2---:R-:W-:-:S04]  /*15c0*/  SEL R3, RZ, 0x1, P0 ;  /* 0x00000001ff037807 */ /* 0x004fc80000000000 */
[----:B------:R-:W-:-:S07]  /*15d0*/  LOP3.LUT R10, R10, R3, RZ, 0x3c, !PT ;  /* 0x000000030a0a7212 */ /* 0x000fce00078e3cff */
.L_x_18:
[----:B------:R-:W-:Y:S01]  /*15e0*/  UMOV UR4, 0x400 ;  /* 0x0000040000047882 */ /* 0x000fe20000000000 */
[----:B------:R-:W-:Y:S01]  /*15f0*/  SHF.L.U32 R2, R15, 0x1f, RZ ;  /* 0x0000001f0f027819 */ /* 0x000fe200000006ff */
[----:B-1----:R-:W-:Y:S01]  /*1600*/  ULEA UR4, UR37, UR4, 0x18 ;  /* 0x0000000425047291 */ /* 0x002fe2000f8ec0ff */
[----:B------:R-:W-:Y:S01]  /*1610*/  R2UR UR35, R21 ;  /* 0x00000000152372ca */ /* 0x000fe200000e0000 */
[----:B------:R-:W-:Y:S01]  /*1620*/  UISETP.GE.U32.AND UP0, UPT, UR13, 0xff, UPT ;  /* 0x000000ff0d00788c */ /* 0x000fe2000bf06070 */
[----:B------:R-:W-:Y:S01]  /*1630*/  R2UR UR11, R20 ;  /* 0x00000000140b72ca */ /* 0x000fe200000e0000 */
[----:B------:R-:W-:Y:S01]  /*1640*/  ULEA UR8, UR6, UR4, 0x3 ;  /* 0x0000000406087291 */ /* 0x000fe2000f8e18ff */
[----:B------:R-:W-:-:S08]  /*1650*/  UMOV UR24, URZ ;  /* 0x000000ff00187c82 */ /* 0x000fd00008000000 */
[----:B------:R1:W2:Y:S01]  /*1660*/  SYNCS.PHASECHK.TRANS64.TRYWAIT P0, [UR8+0x18], R2 ;  /* 0x00001802ff0075a7 */ /* 0x0002a20008001108 */
[----:B------:R-:W-:Y:S02]  /*1670*/  USHF.L.U32 UR35, UR35, 0x7, URZ ;  /* 0x0000000723237899 */ /* 0x000fe400080006ff */
[----:B------:R-:W-:Y:S01]  /*1680*/  USHF.L.U32 UR11, UR11, 0x7, URZ ;  /* 0x000000070b0b7899 */ /* 0x000fe200080006ff */
[----:B------:R-:W-:Y:S11]  /*1690*/  BRA.U !UP0, `(.L_x_20) ;  /* 0x0000000108a47547 */ /* 0x000ff6000b800000 */
[----:B------:R-:W-:Y:S01]  /*16a0*/  UMOV UR16, URZ ;  /* 0x000000ff00107c82 */ /* 0x000fe20008000000 */
[----:B------:R-:W-:-:S05]  /*16b0*/  UMOV UR17, UR6 ;  /* 0x0000000600117c82 */ /* 0x000fca0008000000 */
.L_x_25:
[----:B-1----:R-:W-:Y:S01]  /*16c0*/  ULEA UR33, UR17, UR4, 0x3 ;  /* 0x0000000411217291 */ /* 0x002fe2000f8e18ff */
[----:B--2---:R-:W-:Y:S01]  /*16d0*/  @!P5 MOV R3, 0x8000 ;  /* 0x000080000003d802 */ /* 0x004fe20000000f00 */
[----:B--2---:R-:W-:Y:S10]  /*16e0*/  @P0 BRA `(.L_x_21) ;  /* 0x00000000000c0947 */ /* 0x004ff40003800000 */
[----:B------:R-:W-:-:S04]  /*16f0*/  SHF.L.U32 R5, R15, 0x1f, RZ ;  /* 0x0000001f0f057819 */ /* 0x000fc800000006ff */
[----:B------:R-:W2:Y:S02]  /*1700*/  SYNCS.PHASECHK.TRANS64.TRYWAIT P0, [UR33+0x18], R5 ;  /* 0x00001805ff0075a7 */ /* 0x000ea40008001121 */
[----:B--2---:R-:W-:Y:S05]  /*1710*/  @!P0 BRA `(.L_x_22) ;  /* 0x00000068009c8947 */ /* 0x004fea0003800000 */
.L_x_21:
[----:B------:R2:W-:Y:S01]  /*1720*/  @!P5 SYNCS.ARRIVE.TRANS64 RZ, [UR33], R3 ;  /* 0x00000003ffffd9a7 */ /* 0x0005e20008000021 */
[----:B------:R-:W-:Y:S04]  /*1730*/  BSSY.RECONVERGENT B0, `(.L_x_23) ;  /* 0x0000003000007945 */ /* 0x000fe80003800200 */
[----:B------:R-:W-:Y:S05]  /*1740*/  @P4 BRA `(.L_x_24) ;  /* 0x0000000000044947 */ /* 0x000fea0003800000 */
[----:B------:R-:W-:Y:S05]  /*1750*/  BPT.TRAP 0x1 ;  /* 0x000000040000795c */ /* 0x000fea0000300000 */
.L_x_24:
[----:B------:R-:W-:Y:S05]  /*1760*/  BSYNC.RECONVERGENT B0 ;  /* 0x0000000000007941 */ /* 0x000fea0003800200 */
.L_x_23:
[----:B------:R-:W-:Y:S02]  /*1770*/  UIADD3 UR6, UPT, UPT, UR17, 0x1, URZ ;  /* 0x0000000111067890 */ /* 0x000fe4000fffe0ff */
[----:B------:R-:W-:Y:S02]  /*1780*/  UIADD3 UR26, UP1, UPT, UR22, 0x80, URZ ;  /* 0x00000080161a7890 */ /* 0x000fe4000ff3e0ff */
[----:B------:R-:W-:Y:S02]  /*1790*/  UISETP.NE.AND UP0, UPT, UR6, 0x3, UPT ;  /* 0x000000030600788c */ /* 0x000fe4000bf05270 */
[----:B------:R-:W-:Y:S02]  /*17a0*/  USHF.L.U32 UR34, UR16, 0x7, URZ ;  /* 0x0000000710227899 */ /* 0x000fe400080006ff */
[----:B------:R-:W-:Y:S02]  /*17b0*/  USEL UR9, URZ, 0x1, UP0 ;  /* 0x00000001ff097887 */ /* 0x000fe40008000000 */
[----:B------:R-:W-:-:S02]  /*17c0*/  USEL UR6, UR6, URZ, UP0 ;  /* 0x000000ff06067287 */ /* 0x000fc40008000000 */
[----:B------:R-:W-:Y:S02]  /*17d0*/  UIADD3 UR20, UP0, UPT, UR22, 0x180, URZ ;  /* 0x0000018016147890 */ /* 0x000fe4000ff1e0ff */
[----:B------:R-:W-:Y:S01]  /*17e0*/  ULEA UR8, UR6, UR4, 0x3 ;  /* 0x0000000406087291 */ /* 0x000fe2000f8e18ff */
[----:B------:R-:W-:Y:S01]  /*17f0*/  LOP3.LUT R15, R15, UR9, RZ, 0x3c, !PT ;  /* 0x000000090f0f7c12 */ /* 0x000fe2000f8e3cff */
[----:B------:R-:W-:Y:S02]  /*1800*/  UIADD3.X UR27, UPT, UPT, URZ, UR23, URZ, UP1, !UPT ;  /* 0x00000017ff1b7290 */ /* 0x000fe40008ffe4ff */
[----:B------:R-:W-:Y:S01]  /*1810*/  UIADD3.X UR21, UPT, UPT, URZ, UR23, URZ, UP0, !UPT ;  /* 0x00000017ff157290 */ /* 0x000fe200087fe4ff */
[----:B-1----:R-:W-:Y:S01]  /*1820*/  SHF.L.U32 R2, R15, 0x1f, RZ ;  /* 0x0000001f0f027819 */ /* 0x002fe200000006ff */
[----:B------:R-:W-:Y:S01]  /*1830*/  UMOV UR18, 0x0 ;  /* 0x0000000000127882 */ /* 0x000fe20000000000 */
[----:B------:R-:W-:Y:S01]  /*1840*/  UMOV UR19, 0x10000000 ;  /* 0x1000000000137882 */ /* 0x000fe20000000000 */
[----:B------:R-:W-:Y:S01]  /*1850*/  UMOV UR12, UR36 ;  /* 0x00000024000c7c82 */ /* 0x000fe20008000000 */
[----:B------:R1:W1:Y:S01]  /*1860*/  SYNCS.PHASECHK.TRANS64.TRYWAIT P0, [UR8+0x18], R2 ;  /* 0x00001802ff0075a7 */ /* 0x0002620008001108 */
[----:B------:R-:W-:Y:S01]  /*1870*/  ULEA UR8, UR17, UR4, 0xe ;  /* 0x0000000411087291 */ /* 0x000fe2000f8e70ff */
[----:B------:R-:W-:Y:S01]  /*1880*/  UMOV UR9, UR33 ;  /* 0x0000002100097c82 */ /* 0x000fe20008000000 */
[----:B------:R-:W-:-:S02]  /*1890*/  UMOV UR10, UR34 ;  /* 0x00000022000a7c82 */ /* 0x000fc40008000000 */
[----:B------:R-:W-:Y:S02]  /*18a0*/  UIADD3 UR32, UPT, UPT, UR8, 0x8400, URZ ;  /* 0x0000840008207890 */ /* 0x000fe4000fffe0ff */
[----:B------:R-:W-:Y:S02]  /*18b0*/  UIADD3 UR8, UPT, UPT, UR8, 0x14400, URZ ;  /* 0x0001440008087890 */ /* 0x000fe4000fffe0ff */
[----:B------:R-:W-:Y:S01]  /*18c0*/  UIADD3 UR16, UPT, UPT, UR16, 0x1, URZ ;  /* 0x0000000110107890 */ /* 0x000fe2000fffe0ff */
[----:B------:R-:W-:Y:S01]  /*18d0*/  UMOV UR24, UR5 ;  /* 0x0000000500187c82 */ /* 0x000fe20008000000 */
[----:B------:R-:W-:Y:S02]  /*18e0*/  UMOV UR17, UR6 ;  /* 0x0000000600117c82 */ /* 0x000fe40008000000 */
[----:B------:R-:W-:Y:S01]  /*18f0*/  UISETP.NE.AND UP0, UPT, UR16, UR5, UPT ;  /* 0x000000051000728c */ /* 0x000fe2000bf05270 */
[----:B------:R1:W-:Y:S02]  /*1900*/  UTMALDG.3D [UR32], [UR26], desc[UR18] ;  /* 0x000012201a0075b4 */ /* 0x0003e40008011000 */
[----:B------:R1:W-:Y:S06]  /*1910*/  UTMALDG.3D [UR8], [UR20], desc[UR18] ;  /* 0x00001208140075b4 */ /* 0x0003ec0008011000 */
[----:B------:R-:W-:Y:S05]  /*1920*/  BRA.U UP0, `(.L_x_25) ;  /* 0xfffffffd00647547 */ /* 0x000fea000b83ffff */
.L_x_20:
[----:B-1----:R-:W-:Y:S01]  /*1930*/  ULEA UR8, UR6, UR4, 0x3 ;  /* 0x0000000406087291 */ /* 0x002fe2000f8e18ff */
[----:B------:R-:W-:Y:S01]  /*1940*/  SHF.L.U32 R2, R15, 0x1f, RZ ;  /* 0x0000001f0f027819 */ /* 0x000fe200000006ff */
[----:B------:R-:W-:Y:S01]  /*1950*/  @!P1 SYNCS.ARRIVE.TRANS64.A1T0 RZ, [UR4+0x58], RZ ;  /* 0x000058ffffff99a7 */ /* 0x000fe20008100004 */
[----:B------:R-:W-:-:S06]  /*1960*/  UISETP.GT.AND UP0, UPT, UR15, UR14, UPT ;  /* 0x0000000e0f00728c */ /* 0x000fcc000bf04270 */
[----:B--2---:R1:W2:Y:S03]  /*1970*/  SYNCS.PHASECHK.TRANS64.TRYWAIT P0, [UR8+0x18], R2 ;  /* 0x00001802ff0075a7 */ /* 0x0042a60008001108 */
[----:B------:R-:W-:Y:S05]  /*1980*/  BRA.U !UP0, `(.L_x_26) ;  /* 0x0000000108a87547 */ /* 0x000fea000b800000 */
[----:B------:R-:W-:Y:S01]  /*1990*/  UIADD3 UR21, UPT, UPT, UR7, UR24, URZ ;  /* 0x0000001807157290 */ /* 0x000fe2000fffe0ff */
[----:B------:R-:W-:-:S11]  /*19a0*/  UMOV UR25, UR6 ;  /* 0x0000000600197c82 */ /* 0x000fd60008000000 */
.L_x_31:
[----:B-1----:R-:W-:Y:S01]  /*19b0*/  ULEA UR17, UR25, UR4, 0x3 ;  /* 0x0000000419117291 */ /* 0x002fe2000f8e18ff */
[----:B--2---:R-:W-:Y:S01]  /*19c0*/  @!P5 MOV R3, 0x8000 ;  /* 0x000080000003d802 */ /* 0x004fe20000000f00 */
[----:B--2---:R-:W-:Y:S10]  /*19d0*/  @P0 BRA `(.L_x_27) ;  /* 0x00000000000c0947 */ /* 0x004ff40003800000 */
[----:B------:R-:W-:-:S04]  /*19e0*/  SHF.L.U32 R5, R15, 0x1f, RZ ;  /* 0x0000001f0f057819 */ /* 0x000fc800000006ff */
[----:B------:R-:W2:Y:S02]  /*19f0*/  SYNCS.PHASECHK.TRANS64.TRYWAIT P0, [UR17+0x18], R5 ;  /* 0x00001805ff0075a7 */ /* 0x000ea40008001111 */
[----:B--2---:R-:W-:Y:S05]  /*1a00*/  @!P0 BRA `(.L_x_28) ;  /* 0x0000006400f88947 */ /* 0x004fea0003800000 */
.L_x_27:
[----:B------:R2:W-:Y:S01]  /*1a10*/  @!P5 SYNCS.ARRIVE.TRANS64 RZ, [UR17], R3 ;  /* 0x00000003ffffd9a7 */ /* 0x0005e20008000011 */
[----:B------:R-:W-:Y:S04]  /*1a20*/  BSSY.RECONVERGENT B0, `(.L_x_29) ;  /* 0x0000003000007945 */ /* 0x000fe80003800200 */
[----:B------:R-:W-:Y:S05]  /*1a30*/  @P4 BRA `(.L_x_30) ;  /* 0x0000000000044947 */ /* 0x000fea0003800000 */
[----:B------:R-:W-:Y:S05]  /*1a40*/  BPT.TRAP 0x1 ;  /* 0x000000040000795c */ /* 0x000fea0000300000 */
.L_x_30:
[----:B------:R-:W-:Y:S05]  /*1a50*/  BSYNC.RECONVERGENT B0 ;  /* 0x0000000000007941 */ /* 0x000fea0003800200 */
.L_x_29:
        /* <DEDUP_REMOVED lines=20> */
[----:B------:R-:W-:Y:S01]  /*1ba0*/  UIADD3 UR8, UPT, UPT, UR8, 0x14400, URZ ;  /* 0x0001440008087890 */ /* 0x000fe2000fffe0ff */
[----:B------:R-:W-:Y:S01]  /*1bb0*/  UMOV UR9, UR17 ;  /* 0x0000001100097c82 */ /* 0x000fe20008000000 */
[----:B------:R-:W-:Y:S01]  /*1bc0*/  UMOV UR10, UR18 ;  /* 0x00000012000a7c82 */ /* 0x000fe20008000000 */
[----:B------:R-:W-:Y:S01]  /*1bd0*/  UIADD3 UR24, UPT, UPT, UR24, 0x1, URZ ;  /* 0x0000000118187890 */ /* 0x000fe2000fffe0ff */
[----:B------:R-:W-:-:S03]  /*1be0*/  UMOV UR25, UR6 ;  /* 0x0000000600197c82 */ /* 0x000fc60008000000 */
[----:B------:R1:W-:Y:S01]  /*1bf0*/  UTMALDG.3D [UR16], [UR30], desc[UR26] ;  /* 0x00001a101e0075b4 */ /* 0x0003e20008011000 */
[----:B------:R-:W-:Y:S01]  /*1c00*/  UISETP.NE.AND UP0, UPT, UR24, UR21, UPT ;  /* 0x000000151800728c */ /* 0x000fe2000bf05270 */
[----:B------:R1:W-:Y:S08]  /*1c10*/  UTMALDG.3D [UR8], [UR28], desc[UR26] ;  /* 0x00001a081c0075b4 */ /* 0x0003f00008011000 */
[----:B------:R-:W-:Y:S05]  /*1c20*/  BRA.U UP0, `(.L_x_31) ;  /* 0xfffffffd00607547 */ /* 0x000fea000b83ffff */
.L_x_26:
[C---:B-1----:R-:W-:Y:S01]  /*1c30*/  LEA R2, R14.reuse, UR4, 0x3 ;  /* 0x000000040e027c11 */ /* 0x042fe2000f8e18ff */
[----:B------:R-:W-:Y:S01]  /*1c40*/  NOP ;  /* 0x0000000000007918 */ /* 0x000fe20000000000 */
[----:B--2---:R-:W-:Y:S02]  /*1c50*/  SHF.L.U32 R3, R13, 0x1f, RZ ;  /* 0x0000001f0d037819 */ /* 0x004fe400000006ff */
[----:B------:R-:W-:Y:S02]  /*1c60*/  LEA R4, R14, UR4, 0x4 ;  /* 0x000000040e047c11 */ /* 0x000fe4000f8e20ff */
[----:B------:R-:W1:Y:S02]  /*1c70*/  SYNCS.PHASECHK.TRANS64.TRYWAIT P0, [R2+URZ+0x60], R3 ;  /* 0x00006003020075a7 */ /* 0x000e6400080011ff */
[----:B-1----:R-:W-:Y:S05]  /*1c80*/  @!P0 BRA `(.L_x_32) ;  /* 0x0000006400708947 */ /* 0x002fea0003800000 */
.L_x_108:
[----:B------:R-:W2:Y:S01]  /*1c90*/  LDS.128 R4, [R4+0xf0] ;  /* 0x0000f00004047984 */ /* 0x000ea20000000c00 */
[----:B---3--:R-:W-:Y:S01]  /*1ca0*/  ISETP.GE.AND P0, PT, R72, 0x1, PT ;  /* 0x000000014800780c */ /* 0x008fe20003f06270 */
[----:B-1----:R-:W-:Y:S01]  /*1cb0*/  VIADD R2, R2, 0x70 ;  /* 0x0000007002027836 */ /* 0x002fe20000000000 */
[----:B------:R-:W-:Y:S01]  /*1cc0*/  @!PT LDS RZ, [RZ] ;  /* 0x00000000fffff984 */ /* 0x000fe20000000800 */
[----:B------:R-:W-:Y:S01]  /*1cd0*/  @!PT LDS RZ, [RZ] ;  /* 0x00000000fffff984 */ /* 0x000fe20000000800 */
[----:B------:R-:W-:Y:S01]  /*1ce0*/  @!PT LDS RZ, [RZ] ;  /* 0x00000000fffff984 */ /* 0x000fe20000000800 */
[----:B------:R-:W-:Y:S01]  /*1cf0*/  @!PT LDS RZ, [RZ] ;  /* 0x00000000fffff984 */ /* 0x000fe20000000800 */
[----:B------:R1:W-:Y:S06]  /*1d00*/  MEMBAR.ALL.CTA ;  /* 0x0000000000007992 */ /* 0x0003ec0000008000 */
[----:B-1----:R-:W1:Y:S01]  /*1d10*/  FENCE.VIEW.ASYNC.S ;  /* 0x00000000000073c6 */ /* 0x002e620000000000 */
[----:B------:R-:W-:-:S04]  /*1d20*/  PRMT R2, RZ, 0x654, R2 ;  /* 0x00000654ff027816 */ /* 0x000fc80000000002 */
[----:B-1----:R1:W-:Y:S01]  /*1d30*/  SYNCS.ARRIVE.TRANS64.RED.A1T0 RZ, [R2+URZ], RZ ;  /* 0x000000ff02ff79a7 */ /* 0x0023e200081004ff */
[----:B--2---:R-:W-:-:S13]  /*1d40*/  LOP3.LUT P2, RZ, R6, 0x1, RZ, 0xc0, !PT ;  /* 0x0000000106ff7812 */ /* 0x004fda000784c0ff */
[----:B------:R-:W-:Y:S01]  /*1d50*/  @P2 SHF.R.U32.HI R3, RZ, 0x10, R5 ;  /* 0x00000010ff032819 */ /* 0x000fe20000011605 */
[----:B------:R-:W-:Y:S01]  /*1d60*/  VOTEU.ANY UP0, P2 ;  /* 0x0000000000ff7886 */ /* 0x000fe20001000100 */
[----:B------:R-:W-:Y:S02]  /*1d70*/  @P2 MOV R11, R4 ;  /* 0x00000004000b2202 */ /* 0x000fe40000000f00 */
[----:B------:R-:W-:Y:S02]  /*1d80*/  @P2 R2UR.BROADCAST UR8, R3 ;  /* 0x00000000030822ca */ /* 0x000fe400008e0000 */
[----:B------:R-:W-:-:S11]  /*1d90*/  @P2 LOP3.LUT R8, R5, 0xffff, RZ, 0xc0, !PT ;  /* 0x0000ffff05082812 */ /* 0x000fd600078ec0ff */
[----:B------:R-:W-:Y:S01]  /*1da0*/  @UP0 UMOV UR36, UR8 ;  /* 0x0000000800240c82 */ /* 0x000fe20008000000 */
[----:B-1----:R-:W-:Y:S05]  /*1db0*/  @!P0 BRA `(.L_x_33) ;  /* 0x0000000000b88947 */ /* 0x002fea0003800000 */
[----:B------:R-:W4:Y:S01]  /*1dc0*/  LDC.64 R4, c[0x0][0xb18] ;  /* 0x0002c600ff047b82 */ /* 0x000f220000000a00 */
[----:B------:R-:W-:-:S07]  /*1dd0*/  ISETP.NE.AND P3, PT, R72, 0x1, PT ;  /* 0x000000014800780c */ /* 0x000fce0003f65270 */
[----:B------:R-:W1:Y:S08]  /*1de0*/  LDC.64 R6, c[0x0][0xb10] ;  /* 0x0002c400ff067b82 */ /* 0x000e700000000a00 */
[----:B------:R-:W2:Y:S08]  /*1df0*/  LDC R16, c[0x0][0xb20] ;  /* 0x0002c800ff107b82 */ /* 0x000eb00000000800 */
[----:B------:R-:W3:Y:S01]  /*1e00*/  LDC R18, c[0x0][0xb0c] ;  /* 0x0002c300ff127b82 */ /* 0x000ee20000000800 */
[----:B----4-:R-:W-:Y:S01]  /*1e10*/  IMAD.HI.U32 R17, R0, R5, RZ ;  /* 0x0000000500117227 */ /* 0x010fe200078e00ff */
[----:B------:R-:W-:-:S03]  /*1e20*/  ISETP.NE.AND P0, PT, R4, 0x1, PT ;  /* 0x000000010400780c */ /* 0x000fc60003f05270 */
[----:B------:R-:W-:-:S03]  /*1e30*/  IMAD.HI.U32 R5, R8, R5, RZ ;  /* 0x0000000508057227 */ /* 0x000fc600078e00ff */
[----:B------:R-:W4:Y:S01]  /*1e40*/  LDC.64 R2, c[0x0][0xb28] ;  /* 0x0002ca00ff027b82 */ /* 0x000f220000000a00 */
[----:B-1----:R-:W-:-:S04]  /*1e50*/  IMAD.HI.U32 R20, R9, R6, RZ ;  /* 0x0000000609147227 */ /* 0x002fc800078e00ff */
[----:B------:R-:W-:Y:S01]  /*1e60*/  IMAD.HI.U32 R22, R11, R6, RZ ;  /* 0x000000060b167227 */ /* 0x000fe200078e00ff */
[----:B------:R-:W-:Y:S02]  /*1e70*/  SHF.R.U32.HI R20, RZ, R7, R20 ;  /* 0x00000007ff147219 */ /* 0x000fe40000011614 */
[-C--:B--2---:R-:W-:Y:S02]  /*1e80*/  SHF.R.U32.HI R17, RZ, R16.reuse, R17 ;  /* 0x00000010ff117219 */ /* 0x084fe40000011611 */
[----:B------:R-:W-:Y:S02]  /*1e90*/  SHF.R.U32.HI R5, RZ, R16, R5 ;  /* 0x00000010ff057219 */ /* 0x000fe40000011605 */
[----:B------:R-:W-:Y:S02]  /*1ea0*/  SEL R17, R0, R17, !P0 ;  /* 0x0000001100117207 */ /* 0x000fe40004000000 */
[----:B------:R-:W-:Y:S02]  /*1eb0*/  SHF.R.U32.HI R22, RZ, R7, R22 ;  /* 0x00000007ff167219 */ /* 0x000fe40000011616 */
[----:B---3--:R-:W-:-:S02]  /*1ec0*/  ISETP.NE.AND P1, PT, R18, 0x1, PT ;  /* 0x000000011200780c */ /* 0x008fc40003f25270 */
[----:B------:R-:W-:Y:S02]  /*1ed0*/  SEL R5, R8, R5, !P0 ;  /* 0x0000000508057207 */ /* 0x000fe40004000000 */
[----:B------:R-:W-:Y:S02]  /*1ee0*/  SEL R19, R9, R20, !P1 ;  /* 0x0000001409137207 */ /* 0x000fe40004800000 */
[----:B------:R-:W-:Y:S01]  /*1ef0*/  SEL R7, R11, R22, !P1 ;  /* 0x000000160b077207 */ /* 0x000fe20004800000 */
[----:B----4-:R-:W-:-:S04]  /*1f00*/  IMAD.HI.U32 R20, R17, R2, RZ ;  /* 0x0000000211147227 */ /* 0x010fc800078e00ff */
[----:B------:R-:W-:Y:S01]  /*1f10*/  IMAD.HI.U32 R6, R19, R2, RZ ;  /* 0x0000000213067227 */ /* 0x000fe200078e00ff */
[----:B------:R-:W-:-:S04]  /*1f20*/  @P3 SHF.R.U32.HI R17, RZ, R3, R20 ;  /* 0x00000003ff113219 */ /* 0x000fc80000011614 */
[----:B------:R-:W-:Y:S01]  /*1f30*/  @P3 SHF.R.U32.HI R19, RZ, R3, R6 ;  /* 0x00000003ff133219 */ /* 0x000fe20000011606 */
[----:B------:R-:W-:-:S04]  /*1f40*/  IMAD R17, R72, R17, RZ ;  /* 0x0000001148117224 */ /* 0x000fc800078e02ff */
[----:B------:R-:W-:Y:S01]  /*1f50*/  IMAD R6, R72, R19, RZ ;  /* 0x0000001348067224 */ /* 0x000fe200078e02ff */
[C---:B------:R-:W-:Y:S02]  /*1f60*/  ISETP.GE.AND P0, PT, R5.reuse, R17, PT ;  /* 0x000000110500720c */ /* 0x040fe40003f06270 */
[----:B------:R-:W-:Y:S02]  /*1f70*/  IADD3 R17, PT, PT, -R5, RZ, RZ ;  /* 0x000000ff05117210 */ /* 0x000fe40007ffe1ff */
[----:B------:R-:W-:Y:S01]  /*1f80*/  ISETP.GE.OR P0, PT, R7, R6, P0 ;  /* 0x000000060700720c */ /* 0x000fe20000706670 */
[----:B------:R-:W-:-:S04]  /*1f90*/  IMAD.HI.U32 R6, R5, R2, RZ ;  /* 0x0000000205067227 */ /* 0x000fc800078e00ff */
[----:B------:R-:W-:Y:S01]  /*1fa0*/  IMAD R8, R4, R17, R8 ;  /* 0x0000001104087224 */ /* 0x000fe200078e0208 */
[----:B------:R-:W-:-:S04]  /*1fb0*/  SHF.R.U32.HI R6, RZ, R3, R6 ;  /* 0x00000003ff067219 */ /* 0x000fc80000011606 */
[----:B------:R-:W-:-:S03]  /*1fc0*/  SEL R6, R5, R6, !P3 ;  /* 0x0000000605067207 */ /* 0x000fc60005800000 */
[----:B------:R-:W-:-:S04]  /*1fd0*/  @!P0 IMAD.HI.U32 R16, R7, R2, RZ ;  /* 0x0000000207108227 */ /* 0x000fc800078e00ff */
[----:B------:R-:W-:Y:S01]  /*1fe0*/  IMAD.MOV R2, RZ, RZ, -R6 ;  /* 0x000000ffff027224 */ /* 0x000fe200078e0a06 */
[----:B------:R-:W-:-:S03]  /*1ff0*/  @!P0 SHF.R.U32.HI R16, RZ, R3, R16 ;  /* 0x00000003ff108219 */ /* 0x000fc60000011610 */
[----:B------:R-:W-:Y:S01]  /*2000*/  IMAD R2, R72, R2, R5 ;  /* 0x0000000248027224 */ /* 0x000fe200078e0205 */
        /* <DEDUP_REMOVED lines=9> */
.L_x_33:
[----:B------:R-:W1:Y:S02]  /*20a0*/  LDCU UR8, c[0x0][0xb30] ;  /* 0x00016600ff0877ac */ /* 0x000e640008000800 */
[----:B-1----:R-:W-:-:S09]  /*20b0*/  UISETP.NE.AND UP0, UPT, UR8, 0x1, UPT ;  /* 0x000000010800788c */ /* 0x002fd2000bf05270 */
[----:B------:R-:W-:Y:S05]  /*20c0*/  BRA.U UP0, `(.L_x_34) ;  /* 0x0000000100407547 */ /* 0x000fea000b800000 */
[----:B------:R-:W1:Y:S08]  /*20d0*/  LDC.64 R4, c[0x0][0xb10] ;  /* 0x0002c400ff047b82 */ /* 0x000e700000000a00 */
[----:B------:R-:W2:Y:S08]  /*20e0*/  LDC.64 R2, c[0x0][0xb18] ;  /* 0x0002c600ff027b82 */ /* 0x000eb00000000a00 */
[----:B------:R-:W3:Y:S08]  /*20f0*/  LDC R6, c[0x0][0xb20] ;  /* 0x0002c800ff067b82 */ /* 0x000ef00000000800 */
[----:B------:R-:W4:Y:S01]  /*2100*/  LDC R16, c[0x0][0xb0c] ;  /* 0x0002c300ff107b82 */ /* 0x000f220000000800 */
[----:B-1----:R-:W-:-:S05]  /*2110*/  IMAD.HI.U32 R4, R11, R4, RZ ;  /* 0x000000040b047227 */ /* 0x002fca00078e00ff */
[----:B------:R-:W-:Y:S01]  /*2120*/  SHF.R.U32.HI R4, RZ, R5, R4 ;  /* 0x00000005ff047219 */ /* 0x000fe20000011604 */
[----:B--2---:R-:W-:Y:S01]  /*2130*/  IMAD.HI.U32 R3, R8, R3, RZ ;  /* 0x0000000308037227 */ /* 0x004fe200078e00ff */
[----:B------:R-:W-:-:S04]  /*2140*/  ISETP.NE.AND P0, PT, R2, 0x1, PT ;  /* 0x000000010200780c */ /* 0x000fc80003f05270 */
[----:B---3--:R-:W-:-:S04]  /*2150*/  SHF.R.U32.HI R3, RZ, R6, R3 ;  /* 0x00000006ff037219 */ /* 0x008fc80000011603 */
[----:B------:R-:W-:Y:S02]  /*2160*/  SEL R3, R8, R3, !P0 ;  /* 0x0000000308037207 */ /* 0x000fe40004000000 */
[----:B----4-:R-:W-:-:S04]  /*2170*/  ISETP.NE.AND P1, PT, R16, 0x1, PT ;  /* 0x000000011000780c */ /* 0x010fc80003f25270 */
[----:B------:R-:W-:-:S05]  /*2180*/  SEL R4, R11, R4, !P1 ;  /* 0x000000040b047207 */ /* 0x000fca0004800000 */
[----:B------:R-:W-:Y:S02]  /*2190*/  IMAD.IADD R5, R3, 0x1, -R4 ;  /* 0x0000000103057824 */ /* 0x000fe400078e0a04 */
[----:B------:R-:W-:Y:S02]  /*21a0*/  IMAD.IADD R3, R4, 0x1, -R3 ;  /* 0x0000000104037824 */ /* 0x000fe400078e0a03 */
[----:B------:R-:W-:Y:S02]  /*21b0*/  IMAD R11, R5, R16, R11 ;  /* 0x00000010050b7224 */ /* 0x000fe400078e020b */
[----:B------:R-:W-:-:S07]  /*21c0*/  IMAD R8, R3, R2, R8 ;  /* 0x0000000203087224 */ /* 0x000fce00078e0208 */
.L_x_34:
[----:B------:R-:W-:Y:S01]  /*21d0*/  VIADD R14, R14, 0x1 ;  /* 0x000000010e0e7836 */ /* 0x000fe20000000000 */
[----:B------:R-:W-:Y:S01]  /*21e0*/  PLOP3.LUT P1, PT, PT, PT, PT, 0x80, 0x8 ;  /* 0x000000000008781c */ /* 0x000fe20003f2f070 */
[----:B------:R-:W-:Y:S02]  /*21f0*/  IMAD.IADD R21, R11, 0x1, R170 ;  /* 0x000000010b157824 */ /* 0x000fe400078e02aa */
[----:B------:R-:W-:Y:S01]  /*2200*/  IMAD.IADD R20, R8, 0x1, R147 ;  /* 0x0000000108147824 */ /* 0x000fe200078e0293 */
[----:B------:R-:W-:-:S04]  /*2210*/  ISETP.NE.AND P0, PT, R14, 0x2, PT ;  /* 0x000000020e00780c */ /* 0x000fc80003f05270 */
[----:B------:R-:W-:Y:S02]  /*2220*/  SEL R2, RZ, 0x1, P0 ;  /* 0x00000001ff027807 */ /* 0x000fe40000000000 */
[----:B------:R-:W-:Y:S02]  /*2230*/  SEL R14, R14, RZ, P0 ;  /* 0x000000ff0e0e7207 */ /* 0x000fe40000000000 */
[----:B------:R-:W-:Y:S01]  /*2240*/  LOP3.LUT R13, R13, R2, RZ, 0x3c, !PT ;  /* 0x000000020d0d7212 */ /* 0x000fe200078e3cff */
[----:B------:R-:W-:Y:S06]  /*2250*/  @P2 BRA `(.L_x_35) ;  /* 0xfffffff000a02947 */ /* 0x000fec000383ffff */
[----:B------:R-:W-:Y:S01]  /*2260*/  UIADD3 UR4, UPT, UPT, UR4, 0x18, URZ ;  /* 0x0000001804047890 */ /* 0x000fe2000fffe0ff */
[----:B------:R-:W-:-:S03]  /*2270*/  SHF.L.U32 R3, R15, 0x1f, RZ ;  /* 0x0000001f0f037819 */ /* 0x000fc600000006ff */
[----:B------:R-:W-:-:S09]  /*2280*/  ULEA UR5, UR6, UR4, 0x3 ;  /* 0x0000000406057291 */ /* 0x000fd2000f8e18ff */
[----:B------:R-:W1:Y:S02]  /*2290*/  SYNCS.PHASECHK.TRANS64.TRYWAIT P0, [UR5], R3 ;  /* 0x00000003ff0075a7 */ /* 0x000e640008001105 */
[----:B-1----:R-:W-:Y:S05]  /*22a0*/  @!P0 BRA `(.L_x_36) ;  /* 0x0000005c00fc8947 */ /* 0x002fea0003800000 */
.L_x_110:
[----:B------:R-:W-:-:S04]  /*22b0*/  UIADD3 UR6, UPT, UPT, UR6, 0x1, URZ ;  /* 0x0000000106067890 */ /* 0x000fc8000fffe0ff */
[----:B------:R-:W-:-:S04]  /*22c0*/  UISETP.NE.AND UP0, UPT, UR6, 0x3, UPT ;  /* 0x000000030600788c */ /* 0x000fc8000bf05270 */
[----:B------:R-:W-:Y:S02]  /*22d0*/  USEL UR7, URZ, 0x1, UP0 ;  /* 0x00000001ff077887 */ /* 0x000fe40008000000 */
[----:B------:R-:W-:-:S04]  /*22e0*/  USEL UR6, UR6, URZ, UP0 ;  /* 0x000000ff06067287 */ /* 0x000fc80008000000 */
[----:B------:R-:W-:Y:S01]  /*22f0*/  ULEA UR5, UR6, UR4, 0x3 ;  /* 0x0000000406057291 */ /* 0x000fe2000f8e18ff */
[----:B------:R-:W-:-:S04]  /*2300*/  LOP3.LUT R15, R15, UR7, RZ, 0x3c, !PT ;  /* 0x000000070f0f7c12 */ /* 0x000fc8000f8e3cff */
[----:B-1----:R-:W-:-:S04]  /*2310*/  SHF.L.U32 R3, R15, 0x1f, RZ ;  /* 0x0000001f0f037819 */ /* 0x002fc800000006ff */
[----:B------:R-:W1:Y:S02]  /*2320*/  SYNCS.PHASECHK.TRANS64.TRYWAIT P0, [UR5], R3 ;  /* 0x00000003ff0075a7 */ /* 0x000e640008001105 */
[----:B-1----:R-:W-:Y:S05]  /*2330*/  @!P0 BRA `(.L_x_37) ;  /* 0x0000005c00f08947 */ /* 0x002fea0003800000 */
.L_x_112:
[----:B------:R-:W-:-:S04]  /*2340*/  UIADD3 UR6, UPT, UPT, UR6, 0x1, URZ ;  /* 0x0000000106067890 */ /* 0x000fc8000fffe0ff */
[----:B------:R-:W-:-:S04]  /*2350*/  UISETP.NE.AND UP0, UPT, UR6, 0x3, UPT ;  /* 0x000000030600788c */ /* 0x000fc8000bf05270 */
[----:B------:R-:W-:Y:S02]  /*2360*/  USEL UR5, URZ, 0x1, UP0 ;  /* 0x00000001ff057887 */ /* 0x000fe40008000000 */
[----:B------:R-:W-:-:S04]  /*2370*/  USEL UR6, UR6, URZ, UP0 ;  /* 0x000000ff06067287 */ /* 0x000fc80008000000 */
[----:B------:R-:W-:Y:S01]  /*2380*/  ULEA UR6, UR6, UR4, 0x3 ;  /* 0x0000000406067291 */ /* 0x000fe2000f8e18ff */
[----:B-1----:R-:W-:-:S04]  /*2390*/  LOP3.LUT R3, R15, UR5, RZ, 0x3c, !PT ;  /* 0x000000050f037c12 */ /* 0x002fc8000f8e3cff */
[----:B------:R-:W-:Y:S01]  /*23a0*/  SHF.L.U32 R3, R3, 0x1f, RZ ;  /* 0x0000001f03037819 */ /* 0x000fe200000006ff */
[----:B----4-:R-:W-:-:S07]  /*23b0*/  IMAD.U32 R0, RZ, RZ, UR6 ;  /* 0x00000006ff007e24 */ /* 0x010fce000f8e00ff */
.L_x_38:
[----:B-1----:R1:W2:Y:S02]  /*23c0*/  SYNCS.PHASECHK.TRANS64.TRYWAIT P0, [R0+URZ], R3 ;  /* 0x00000003000075a7 */ /* 0x0022a400080011ff */
[----:B--2---:R-:W-:Y:S05]  /*23d0*/  @!P0 NANOSLEEP.SYNCS 0x989680 ;  /* 0x009896800000895d */ /* 0x004fea0003900000 */
[----:B------:R-:W2:Y:S02]  /*23e0*/  @!P0 SYNCS.PHASECHK.TRANS64 P0, [R0+URZ], R3 ;  /* 0x00000003000085a7 */ /* 0x000ea400080010ff */
[----:B--2---:R-:W-:Y:S05]  /*23f0*/  @P0 EXIT ;  /* 0x000000000000094d */ /* 0x004fea0003800000 */
[----:B------:R-:W-:Y:S05]  /*2400*/  BRA `(.L_x_38) ;  /* 0xfffffffc00ec7947 */ /* 0x000fea000383ffff */
.L_x_17:
[----:B------:R-:W-:-:S04]  /*2410*/  UISETP.NE.AND UP1, UPT, UR37, URZ, UPT ;  /* 0x000000ff2500728c */ /* 0x000fc8000bf25270 */
[----:B------:R-:W-:-:S09]  /*2420*/  UISETP.NE.OR UP1, UPT, UR8, 0x1, UP1 ;  /* 0x000000010800788c */ /* 0x000fd20008f25670 */
[----:B------:R-:W-:Y:S05]  /*2430*/  BRA.U UP1, `(.L_x_39) ;  /* 0x0000000501487547 */ /* 0x000fea000b800000 */
[----:B------:R-:W-:Y:S01]  /*2440*/  ISETP.NE.AND P2, PT, R2, RZ, PT ;  /* 0x000000ff0200720c */ /* 0x000fe20003f45270 */
[----:B------:R-:W-:Y:S01]  /*2450*/  IMAD.MOV.U32 R12, RZ, RZ, 0x1 ;  /* 0x00000001ff0c7424 */ /* 0x000fe200078e00ff */
[----:B------:R-:W-:Y:S02]  /*2460*/  CS2R R10, SRZ ;  /* 0x00000000000a7805 */ /* 0x000fe4000001ff00 */
[----:B------:R-:W-:Y:S01]  /*2470*/  CS2R R8, SRZ ;  /* 0x0000000000087805 */ /* 0x000fe2000001ff00 */
[----:B------:R-:W-:Y:S01]  /*2480*/  UMOV UR4, 0x400 ;  /* 0x0000040000047882 */ /* 0x000fe20000000000 */
[----:B------:R-:W-:Y:S01]  /*2490*/  UMOV UR6, URZ ;  /* 0x000000ff00067c82 */ /* 0x000fe20008000000 */
[----:B------:R-:W-:-:S12]  /*24a0*/  ULEA UR37, UR37, UR4, 0x18 ;  /* 0x0000000425257291 */ /* 0x000fd8000f8ec0ff */
.L_x_43:
[----:B------:R-:W-:Y:S02]  /*24b0*/  LEA R0, R8, UR37, 0x3 ;  /* 0x0000002508007c11 */ /* 0x000fe4000f8e18ff */
[----:B------:R-:W-:-:S03]  /*24c0*/  SHF.L.U32 R5, R9, 0x1f, RZ ;  /* 0x0000001f09057819 */ /* 0x000fc600000006ff */
[----:B------:R-:W-:Y:S01]  /*24d0*/  VIADD R4, R0, 0xd0 ;  /* 0x000000d000047836 */ /* 0x000fe20000000000 */
[----:B------:R-:W1:Y:S02]  /*24e0*/  SYNCS.PHASECHK.TRANS64.TRYWAIT P0, [R0+URZ+0xc0], R5 ;  /* 0x0000c005000075a7 */ /* 0x000e6400080011ff */
[----:B-1----:R-:W-:Y:S05]  /*24f0*/  @!P0 BRA `(.L_x_40) ;  /* 0x0000005c00988947 */ /* 0x002fea0003800000 */
.L_x_113:
[----:B------:R-:W-:Y:S01]  /*2500*/  ULEA UR5, UR6, UR37, 0x3 ;  /* 0x0000002506057291 */ /* 0x000fe2000f8e18ff */
[----:B------:R-:W-:Y:S02]  /*2510*/  PRMT R4, RZ, 0x654, R4 ;  /* 0x00000654ff047816 */ /* 0x000fe40000000004 */
[----:B-1----:R-:W-:Y:S01]  /*2520*/  SHF.L.U32 R5, R12, 0x1f, RZ ;  /* 0x0000001f0c057819 */ /* 0x002fe200000006ff */
[----:B------:R-:W-:Y:S01]  /*2530*/  UIADD3 UR4, UPT, UPT, UR5, 0x60, URZ ;  /* 0x0000006005047890 */ /* 0x000fe2000fffe0ff */
[----:B------:R1:W-:Y:S05]  /*2540*/  SYNCS.ARRIVE.TRANS64.RED.A1T0 RZ, [R4+URZ], RZ ;  /* 0x000000ff04ff79a7 */ /* 0x0003ea00081004ff */
[----:B------:R-:W-:Y:S01]  /*2550*/  IMAD.U32 R7, RZ, RZ, UR4 ;  /* 0x00000004ff077e24 */ /* 0x000fe2000f8e00ff */
[----:B------:R-:W2:Y:S04]  /*2560*/  SYNCS.PHASECHK.TRANS64.TRYWAIT P0, [UR5+0x70], R5 ;  /* 0x00007005ff0075a7 */ /* 0x000ea80008001105 */
[----:B------:R-:W-:Y:S01]  /*2570*/  PRMT R6, R2, 0x654, R7 ;  /* 0x0000065402067816 */ /* 0x000fe20000000007 */
[----:B-1----:R-:W-:Y:S01]  /*2580*/  @!P2 IMAD.MOV.U32 R4, RZ, RZ, 0x10 ;  /* 0x00000010ff04a424 */ /* 0x002fe200078e00ff */
[----:B--2---:R-:W-:Y:S06]  /*2590*/  @!P0 BRA `(.L_x_41) ;  /* 0x0000005c00848947 */ /* 0x004fec0003800000 */
.L_x_115:
[----:B------:R-:W-:Y:S01]  /*25a0*/  ULEA UR4, UR6, UR37, 0x4 ;  /* 0x0000002506047291 */ /* 0x000fe2000f8e20ff */
[----:B------:R-:W-:Y:S01]  /*25b0*/  SEL R3, R6, R3, !P2 ;  /* 0x0000000306037207 */ /* 0x000fe20005000000 */
[----:B------:R-:W-:Y:S01]  /*25c0*/  UIADD3 UR5, UPT, UPT, UR5, 0x60, URZ ;  /* 0x0000006005057890 */ /* 0x000fe2000fffe0ff */
[----:B-1----:R-:W-:Y:S01]  /*25d0*/  LEA R0, R11, UR37, 0x3 ;  /* 0x000000250b007c11 */ /* 0x002fe2000f8e18ff */
[----:B------:R-:W-:Y:S01]  /*25e0*/  UIADD3 UR4, UPT, UPT, UR4, 0xf0, URZ ;  /* 0x000000f004047890 */ /* 0x000fe2000fffe0ff */
[----:B------:R-:W-:Y:S01]  /*25f0*/  SHF.L.U32 R5, R10, 0x1f, RZ ;  /* 0x0000001f0a057819 */ /* 0x000fe200000006ff */
[----:B------:R1:W-:Y:S01]  /*2600*/  @!P2 SYNCS.ARRIVE.TRANS64.RED RZ, [R3+URZ], R4 ;  /* 0x0000000403ffa9a7 */ /* 0x0003e200080004ff */
[----:B------:R-:W-:Y:S01]  /*2610*/  UIADD3 UR6, UPT, UPT, UR6, 0x1, URZ ;  /* 0x0000000106067890 */ /* 0x000fe2000fffe0ff */
[----:B------:R-:W-:-:S03]  /*2620*/  VIADD R8, R8, 0x1 ;  /* 0x0000000108087836 */ /* 0x000fc60000000000 */
[----:B------:R-:W-:Y:S02]  /*2630*/  UISETP.NE.AND UP0, UPT, UR6, 0x2, UPT ;  /* 0x000000020600788c */ /* 0x000fe4000bf05270 */
[----:B------:R-:W-:Y:S06]  /*2640*/  UGETNEXTWORKID.BROADCAST [UR4], [UR5] ;  /* 0x00000000040073ca */ /* 0x000fec0008000100 */
[----:B------:R-:W-:Y:S01]  /*2650*/  USEL UR4, URZ, 0x1, UP0 ;  /* 0x00000001ff047887 */ /* 0x000fe20008000000 */
[----:B------:R-:W-:Y:S01]  /*2660*/  ISETP.NE.AND P0, PT, R8, 0x2, PT ;  /* 0x000000020800780c */ /* 0x000fe20003f05270 */
[----:B------:R-:W-:Y:S01]  /*2670*/  USEL UR6, UR6, URZ, UP0 ;  /* 0x000000ff06067287 */ /* 0x000fe20008000000 */
[----:B------:R-:W2:Y:S03]  /*2680*/  SYNCS.PHASECHK.TRANS64.TRYWAIT P1, [R0+URZ+0x60], R5 ;  /* 0x00006005000075a7 */ /* 0x000ea600080211ff */
[----:B------:R-:W-:Y:S01]  /*2690*/  LOP3.LUT R12, R12, UR4, RZ, 0x3c, !PT ;  /* 0x000000040c0c7c12 */ /* 0x000fe2000f8e3cff */
[----:B-12---:R-:W-:Y:S07]  /*26a0*/  @!P1 BRA `(.L_x_42) ;  /* 0x0000005c00589947 */ /* 0x006fee0003800000 */
.L_x_116:
[C---:B------:R-:W-:Y:S01]  /*26b0*/  LEA R4, R11.reuse, UR37, 0x4 ;  /* 0x000000250b047c11 */ /* 0x040fe2000f8e20ff */
[----:B-1----:R-:W-:Y:S01]  /*26c0*/  VIADD R0, R0, 0x70 ;  /* 0x0000007000007836 */ /* 0x002fe20000000000 */
[----:B------:R-:W-:Y:S01]  /*26d0*/  SEL R8, R8, RZ, P0 ;  /* 0x000000ff08087207 */ /* 0x000fe20000000000 */
[----:B------:R-:W-:-:S03]  /*26e0*/  VIADD R11, R11, 0x1 ;  /* 0x000000010b0b7836 */ /* 0x000fc60000000000 */
[----:B------:R-:W1:Y:S01]  /*26f0*/  LDS.128 R4, [R4+0xf0] ;  /* 0x0000f00004047984 */ /* 0x000e620000000c00 */
[----:B------:R-:W-:Y:S02]  /*2700*/  PRMT R0, RZ, 0x654, R0 ;  /* 0x00000654ff007816 */ /* 0x000fe40000000000 */
[C---:B------:R-:W-:Y:S01]  /*2710*/  ISETP.NE.AND P1, PT, R11.reuse, 0x2, PT ;  /* 0x000000020b00780c */ /* 0x040fe20003f25270 */
[----:B------:R-:W-:Y:S01]  /*2720*/  @!PT LDS RZ, [RZ] ;  /* 0x00000000fffff984 */ /* 0x000fe20000000800 */
[----:B------:R-:W-:Y:S01]  /*2730*/  @!PT LDS RZ, [RZ] ;  /* 0x00000000fffff984 */ /* 0x000fe20000000800 */
[----:B------:R-:W-:Y:S01]  /*2740*/  @!PT LDS RZ, [RZ] ;  /* 0x00000000fffff984 */ /* 0x000fe20000000800 */
[----:B------:R-:W-:Y:S01]  /*2750*/  @!PT LDS RZ, [RZ] ;  /* 0x00000000fffff984 */ /* 0x000fe20000000800 */
[----:B------:R2:W-:Y:S06]  /*2760*/  MEMBAR.ALL.CTA ;  /* 0x0000000000007992 */ /* 0x0005ec0000008000 */
[----:B--2---:R-:W2:Y:S01]  /*2770*/  FENCE.VIEW.ASYNC.S ;  /* 0x00000000000073c6 */ /* 0x004ea20000000000 */
[----:B------:R-:W-:Y:S01]  /*2780*/  SEL R11, R11, RZ, P1 ;  /* 0x000000ff0b0b7207 */ /* 0x000fe20000800000 */
[----:B--2---:R2:W-:Y:S01]  /*2790*/  SYNCS.ARRIVE.TRANS64.RED.A1T0 RZ, [R0+URZ], RZ ;  /* 0x000000ff00ff79a7 */ /* 0x0045e200081004ff */
[----:B-1----:R-:W-:-:S02]  /*27a0*/  LOP3.LUT P3, RZ, R6, 0x1, RZ, 0xc0, !PT ;  /* 0x0000000106ff7812 */ /* 0x002fc4000786c0ff */
[----:B------:R-:W-:-:S04]  /*27b0*/  SEL R5, RZ, 0x1, P1 ;  /* 0x00000001ff057807 */ /* 0x000fc80000800000 */
[----:B------:R-:W-:Y:S02]  /*27c0*/  LOP3.LUT R10, R10, R5, RZ, 0x3c, !PT ;  /* 0x000000050a0a7212 */ /* 0x000fe400078e3cff */
[----:B--2---:R-:W-:-:S04]  /*27d0*/  SEL R0, RZ, 0x1, P0 ;  /* 0x00000001ff007807 */ /* 0x004fc80000000000 */
[----:B------:R-:W-:Y:S01]  /*27e0*/  LOP3.LUT R9, R9, R0, RZ, 0x3c, !PT ;  /* 0x0000000009097212 */ /* 0x000fe200078e3cff */
[----:B------:R-:W-:Y:S06]  /*27f0*/  @P3 BRA `(.L_x_43) ;  /* 0xfffffffc002c3947 */ /* 0x000fec000383ffff */
[----:B------:R-:W-:Y:S01]  /*2800*/  ULEA UR5, UR6, UR37, 0x3 ;  /* 0x0000002506057291 */ /* 0x000fe2000f8e18ff */
[----:B------:R-:W-:-:S08]  /*2810*/  SHF.L.U32 R3, R12, 0x1f, RZ ;  /* 0x0000001f0c037819 */ /* 0x000fd000000006ff */
[----:B------:R-:W1:Y:S02]  /*2820*/  SYNCS.PHASECHK.TRANS64 P0, [UR5+0x70], R3 ;  /* 0x00007003ff0075a7 */ /* 0x000e640008001005 */
[----:B-1----:R-:W-:Y:S05]  /*2830*/  @P0 BRA `(.L_x_44) ;  /* 0x0000000000080947 */ /* 0x002fea0003800000 */
[----:B------:R-:W1:Y:S02]  /*2840*/  SYNCS.PHASECHK.TRANS64.TRYWAIT P0, [UR5+0x70], R3 ;  /* 0x00007003ff0075a7 */ /* 0x000e640008001105 */
[----:B-1----:R-:W-:Y:S05]  /*2850*/  @!P0 BRA `(.L_x_45) ;  /* 0x0000005c00008947 */ /* 0x002fea0003800000 */
.L_x_44:
[----:B------:R-:W-:-:S04]  /*2860*/  UIADD3 UR4, UPT, UPT, UR6, 0x1, URZ ;  /* 0x0000000106047890 */ /* 0x000fc8000fffe0ff */
[----:B------:R-:W-:-:S04]  /*2870*/  UISETP.NE.AND UP0, UPT, UR4, 0x2, UPT ;  /* 0x000000020400788c */ /* 0x000fc8000bf05270 */
[----:B------:R-:W-:Y:S02]  /*2880*/  USEL UR7, URZ, 0x1, UP0 ;  /* 0x00000001ff077887 */ /* 0x000fe40008000000 */
[----:B------:R-:W-:-:S04]  /*2890*/  USEL UR4, UR4, URZ, UP0 ;  /* 0x000000ff04047287 */ /* 0x000fc80008000000 */
[----:B------:R-:W-:Y:S01]  /*28a0*/  ULEA UR4, UR4, UR37, 0x3 ;  /* 0x0000002504047291 */ /* 0x000fe2000f8e18ff */
[----:B-1----:R-:W-:-:S04]  /*28b0*/  LOP3.LUT R3, R12, UR7, RZ, 0x3c, !PT ;  /* 0x000000070c037c12 */ /* 0x002fc8000f8e3cff */
[----:B------:R-:W-:-:S04]  /*28c0*/  SHF.L.U32 R0, R3, 0x1f, RZ ;  /* 0x0000001f03007819 */ /* 0x000fc800000006ff */
[----:B------:R-:W1:Y:S02]  /*28d0*/  SYNCS.PHASECHK.TRANS64 P0, [UR4+0x70], R0 ;  /* 0x00007000ff0075a7 */ /* 0x000e640008001004 */
[----:B-1----:R-:W-:Y:S05]  /*28e0*/  @P0 EXIT ;  /* 0x000000000000094d */ /* 0x002fea0003800000 */
[----:B------:R-:W-:Y:S02]  /*28f0*/  SHF.L.U32 R3, R3, 0x1f, RZ ;  /* 0x0000001f03037819 */ /* 0x000fe400000006ff */
[----:B------:R-:W-:-:S07]  /*2900*/  MOV R0, UR4 ;  /* 0x0000000400007c02 */ /* 0x000fce0008000f00 */
.L_x_46:
[----:B-1----:R1:W2:Y:S02]  /*2910*/  SYNCS.PHASECHK.TRANS64.TRYWAIT P0, [R0+URZ+0x70], R3 ;  /* 0x00007003000075a7 */ /* 0x0022a400080011ff */
[----:B--2---:R-:W-:Y:S05]  /*2920*/  @!P0 NANOSLEEP.SYNCS 0x989680 ;  /* 0x009896800000895d */ /* 0x004fea0003900000 */
[----:B------:R-:W2:Y:S02]  /*2930*/  @!P0 SYNCS.PHASECHK.TRANS64 P0, [R0+URZ+0x70], R3 ;  /* 0x00007003000085a7 */ /* 0x000ea400080010ff */
[----:B--2---:R-:W-:Y:S05]  /*2940*/  @P0 EXIT ;  /* 0x000000000000094d */ /* 0x004fea0003800000 */
[----:B------:R-:W-:Y:S05]  /*2950*/  BRA `(.L_x_46) ;  /* 0xfffffffc00ec7947 */ /* 0x000fea000383ffff */
.L_x_39:
[----:B------:R-:W-:-:S09]  /*2960*/  UISETP.NE.AND UP1, UPT, UR8, URZ, UPT ;  /* 0x000000ff0800728c */ /* 0x000fd2000bf25270 */
[----:B------:R-:W-:Y:S05]  /*2970*/  BRA.U UP1, `(.L_x_47) ;  /* 0x0000000d01b47547 */ /* 0x000fea000b800000 */
[----:B------:R-:W-:Y:S01]  /*2980*/  UMOV UR4, 0x40 ;  /* 0x0000004000047882 */ /* 0x000fe20000000000 */
[----:B------:R-:W-:Y:S01]  /*2990*/  NOP ;  /* 0x0000000000007918 */ /* 0x000fe20000000000 */
[----:B------:R-:W-:Y:S01]  /*29a0*/  ULEA UR4, UR37, UR4, 0x18 ;  /* 0x0000000425047291 */ /* 0x000fe2000f8ec0ff */
[----:B------:R-:W-:Y:S02]  /*29b0*/  UMOV UR5, 0x400 ;  /* 0x0000040000057882 */ /* 0x000fe40000000000 */
[----:B------:R-:W-:-:S06]  /*29c0*/  ULEA UR37, UR37, UR5, 0x18 ;  /* 0x0000000525257291 */ /* 0x000fcc000f8ec0ff */
[----:B------:R-:W1:Y:S02]  /*29d0*/  LDS.U8 R0, [UR4+0x1c] ;  /* 0x00001c04ff007984 */ /* 0x000e640008000000 */
[----:B-1----:R-:W-:-:S13]  /*29e0*/  ISETP.NE.AND P0, PT, R0, RZ, PT ;  /* 0x000000ff0000720c */ /* 0x002fda0003f05270 */
[----:B------:R-:W-:Y:S05]  /*29f0*/  @P0 BRA `(.L_x_48) ;  /* 0x0000000000580947 */ /* 0x000fea0003800000 */
[----:B------:R-:W-:-:S13]  /*2a00*/  ELECT P0, URZ, PT ;  /* 0x0000000000ff782f */ /* 0x000fda0003800000 */
[----:B------:R-:W-:Y:S05]  /*2a10*/  @!P0 BRA `(.L_x_49) ;  /* 0x0000000000608947 */ /* 0x000fea0003800000 */
[----:B------:R-:W-:Y:S01]  /*2a20*/  UMOV UR5, 0x10 ;  /* 0x0000001000057882 */ /* 0x000fe20000000000 */
[----:B------:R-:W-:Y:S01]  /*2a30*/  HFMA2 R0, -RZ, RZ, 0, 5.9604644775390625e-08 ;  /* 0x00000001ff007431 */ /* 0x000fe200000001ff */
[----:B------:R-:W-:-:S03]  /*2a40*/  MOV R2, 0xffff ;  /* 0x0000ffff00027802 */ /* 0x000fc60000000f00 */
[----:B------:R-:W-:Y:S04]  /*2a50*/  DEPBAR.LE SB1, 0x36 ;  /* 0x00009d800000791a */ /* 0x000fe80000000000 */
[----:B------:R-:W1:Y:S02]  /*2a60*/  UTCATOMSWS.FIND_AND_SET.ALIGN UP0, UR5, UR5 ;  /* 0x00000005000575e3 */ /* 0x000e640008000800 */
[----:B-1----:R-:W-:Y:S01]  /*2a70*/  MOV R3, UR5 ;  /* 0x0000000500037c02 */ /* 0x002fe20008000f00 */
[----:B------:R-:W-:Y:S06]  /*2a80*/  BRA.U UP0, `(.L_x_50) ;  /* 0x0000000100187547 */ /* 0x000fec000b800000 */
.L_x_51:
[----:B------:R-:W-:Y:S05]  /*2a90*/  NANOSLEEP 0x64 ;  /* 0x000000640000795d */ /* 0x000fea0003800000 */
[----:B------:R-:W-:-:S05]  /*2aa0*/  UMOV UR5, 0x10 ;  /* 0x0000001000057882 */ /* 0x000fca0000000000 */
[----:B------:R-:W-:Y:S04]  /*2ab0*/  DEPBAR.LE SB1, 0x36 ;  /* 0x00009d800000791a */ /* 0x000fe80000000000 */
[----:B------:R-:W1:Y:S02]  /*2ac0*/  UTCATOMSWS.FIND_AND_SET.ALIGN UP0, UR5, UR5 ;  /* 0x00000005000575e3 */ /* 0x000e640008000800 */
[----:B-1----:R-:W-:Y:S01]  /*2ad0*/  MOV R3, UR5 ;  /* 0x0000000500037c02 */ /* 0x002fe20008000f00 */
[----:B------:R-:W-:Y:S05]  /*2ae0*/  BRA.U !UP0, `(.L_x_51) ;  /* 0xfffffffd08e87547 */ /* 0x000fea000b83ffff */
.L_x_50:
[-C--:B------:R-:W-:Y:S02]  /*2af0*/  SHF.L.U32 R2, R2, R3.reuse, RZ ;  /* 0x0000000302027219 */ /* 0x080fe400000006ff */
[----:B------:R-:W-:Y:S01]  /*2b00*/  SHF.L.U32 R0, R0, R3, RZ ;  /* 0x0000000300007219 */ /* 0x000fe200000006ff */
[----:B------:R-:W-:Y:S02]  /*2b10*/  IMAD.SHL.U32 R3, R3, 0x20, RZ ;  /* 0x0000002003037824 */ /* 0x000fe400078e00ff */
[----:B------:R1:W-:Y:S04]  /*2b20*/  ATOMS.OR RZ, [UR4+0x14], R2 ;  /* 0x00001402ffff798c */ /* 0x0003e8000b000004 */
[----:B------:R1:W-:Y:S04]  /*2b30*/  ATOMS.OR RZ, [UR4+0x18], R0 ;  /* 0x00001800ffff798c */ /* 0x0003e8000b000004 */
[----:B------:R1:W-:Y:S01]  /*2b40*/  STS [UR37+0x110], R3 ;  /* 0x00011003ff007988 */ /* 0x0003e20008000825 */
[----:B------:R-:W-:Y:S05]  /*2b50*/  BRA `(.L_x_49) ;  /* 0x0000000000107947 */ /* 0x000fea0003800000 */
.L_x_48:
[----:B------:R-:W-:Y:S02]  /*2b60*/  MOV R0, 0xffffffff ;  /* 0xffffffff00007802 */ /* 0x000fe40000000f00 */
[----:B------:R-:W-:-:S03]  /*2b70*/  MOV R2, 0x2ba0 ;  /* 0x00002ba000027802 */ /* 0x000fc60000000f00 */
[----:B------:R1:W-:Y:S04]  /*2b80*/  STS [UR37+0x110], R0 ;  /* 0x00011000ff007988 */ /* 0x0003e80008000825 */
[----:B-1-3-5:R-:W-:Y:S05]  /*2b90*/  CALL.REL.NOINC `($__internal_1_$__cuda_sm10x_tcgen05_guardrail_trap_phase_invalid_during_alloc) ;  /* 0x0000005c00bc7944 */ /* 0x02afea0003c00000 */
.L_x_49:
[----:B------:R-:W-:Y:S05]  /*2ba0*/  WARPSYNC.ALL ;  /* 0x0000000000007948 */ /* 0x000fea0003800000 */
[----:B------:R-:W2:Y:S01]  /*2bb0*/  S2UR UR5, SR_CgaCtaId ;  /* 0x00000000000579c3 */ /* 0x000ea20000008800 */
[----:B------:R-:W-:Y:S01]  /*2bc0*/  UMOV UR4, 0x400 ;  /* 0x0000040000047882 */ /* 0x000fe20000000000 */
[----:B------:R-:W-:-:S06]  /*2bd0*/  NOP ;  /* 0x0000000000007918 */ /* 0x000fcc0000000000 */
[----:B------:R-:W-:Y:S06]  /*2be0*/  BAR.ARV 0x6, 0xa0 ;  /* 0x0182800000007b1d */ /* 0x000fec0000002000 */
[----:B------:R-:W4:Y:S01]  /*2bf0*/  LDCU UR7, c[0x0][0x38c] ;  /* 0x00007180ff0777ac */ /* 0x000f220008000800 */
[----:B------:R-:W-:Y:S01]  /*2c00*/  IMAD.MOV.U32 R11, RZ, RZ, 0x1 ;  /* 0x00000001ff0b7424 */ /* 0x000fe200078e00ff */
[----:B------:R-:W-:Y:S01]  /*2c10*/  CS2R R8, SRZ ;  /* 0x0000000000087805 */ /* 0x000fe2000001ff00 */
[----:B------:R-:W-:Y:S01]  /*2c20*/  IMAD.MOV.U32 R10, RZ, RZ, RZ ;  /* 0x000000ffff0a7224 */ /* 0x000fe200078e00ff */
[----:B------:R-:W3:Y:S01]  /*2c30*/  LDCU UR6, c[0x0][0x38c] ;  /* 0x00007180ff0677ac */ /* 0x000ee20008000800 */
[----:B------:R-:W-:Y:S01]  /*2c40*/  UMOV UR15, URZ ;  /* 0x000000ff000f7c82 */ /* 0x000fe20008000000 */
[----:B------:R-:W-:Y:S01]  /*2c50*/  UMOV UR14, URZ ;  /* 0x000000ff000e7c82 */ /* 0x000fe20008000000 */
[----:B--2---:R-:W-:Y:S01]  /*2c60*/  ULEA UR5, UR5, UR4, 0x18 ;  /* 0x0000000405057291 */ /* 0x004fe2000f8ec0ff */
[----:B------:R-:W-:Y:S01]  /*2c70*/  UMOV UR24, 0x0 ;  /* 0x0000000000187882 */ /* 0x000fe20000000000 */
[----:B------:R-:W-:-:S02]  /*2c80*/  UMOV UR25, 0x8200490 ;  /* 0x0820049000197882 */ /* 0x000fc40000000000 */
[----:B------:R-:W-:Y:S02]  /*2c90*/  UIADD3 UR10, UPT, UPT, UR5, 0x8400, URZ ;  /* 0x00008400050a7890 */ /* 0x000fe4000fffe0ff */
[----:B------:R-:W-:Y:S02]  /*2ca0*/  UIADD3 UR11, UPT, UPT, UR5, 0x14400, URZ ;  /* 0x00014400050b7890 */ /* 0x000fe4000fffe0ff */
[----:B----4-:R-:W-:Y:S01]  /*2cb0*/  UIADD3 UR7, UPT, UPT, UR7, 0x7f, URZ ;  /* 0x0000007f07077890 */ /* 0x010fe2000fffe0ff */
[----:B-1----:R-:W1:Y:S01]  /*2cc0*/  LDS R0, [UR5+0x110] ;  /* 0x00011005ff007984 */ /* 0x002e620008000800 */
[----:B------:R-:W-:Y:S02]  /*2cd0*/  USHF.R.U32.HI UR10, URZ, 0x4, UR10 ;  /* 0x00000004ff0a7899 */ /* 0x000fe4000801160a */
[----:B------:R-:W-:Y:S02]  /*2ce0*/  USHF.R.S32.HI UR4, URZ, 0x1f, UR7 ;  /* 0x0000001fff047899 */ /* 0x000fe40008011407 */
[----:B------:R-:W-:-:S02]  /*2cf0*/  USHF.R.U32.HI UR11, URZ, 0x4, UR11 ;  /* 0x00000004ff0b7899 */ /* 0x000fc4000801160b */
[----:B------:R-:W-:Y:S02]  /*2d00*/  ULEA.HI UR4, UR4, UR7, URZ, 0x7 ;  /* 0x0000000704047291 */ /* 0x000fe4000f8f38ff */
[----:B------:R-:W-:Y:S02]  /*2d10*/  ULOP3.LUT UR10, UR10, 0x3fff, URZ, 0xc0, !UPT ;  /* 0x00003fff0a0a7892 */ /* 0x000fe4000f8ec0ff */
[----:B------:R-:W-:Y:S02]  /*2d20*/  USHF.R.S32.HI UR4, URZ, 0x7, UR4 ;  /* 0x00000007ff047899 */ /* 0x000fe40008011404 */
[----:B------:R-:W-:Y:S02]  /*2d30*/  ULOP3.LUT UR11, UR11, 0x3fff, URZ, 0xc0, !UPT ;  /* 0x00003fff0b0b7892 */ /* 0x000fe4000f8ec0ff */
[----:B------:R-:W-:Y:S01]  /*2d40*/  UISETP.LT.AND UP0, UPT, UR4, 0x1, UPT ;  /* 0x000000010400788c */ /* 0x000fe2000bf01270 */
[----:B------:R-:W-:Y:S01]  /*2d50*/  UMOV UR22, 0x0 ;  /* 0x0000000000167882 */ /* 0x000fe20000000000 */
[----:B------:R-:W-:-:S02]  /*2d60*/  UMOV UR23, 0x8200490 ;  /* 0x0820049000177882 */ /* 0x000fc40000000000 */
[----:B------:R-:W-:Y:S02]  /*2d70*/  USEL UR9, UR4, 0x1, !UP0 ;  /* 0x0000000104097887 */ /* 0x000fe4000c000000 */
[----:B------:R-:W-:Y:S02]  /*2d80*/  ULOP3.LUT UR10, UR10, 0x10000, URZ, 0xfc, !UPT ;  /* 0x000100000a0a7892 */ /* 0x000fe4000f8efcff */
[----:B------:R-:W-:Y:S02]  /*2d90*/  ULOP3.LUT UR11, UR11, 0x10000, URZ, 0xfc, !UPT ;  /* 0x000100000b0b7892 */ /* 0x000fe4000f8efcff */
[----:B------:R-:W-:Y:S02]  /*2da0*/  UIADD3 UR9, UPT, UPT, -UR9, URZ, URZ ;  /* 0x000000ff09097290 */ /* 0x000fe4000fffe1ff */
[----:B---3--:R-:W-:Y:S01]  /*2db0*/  UISETP.GE.AND UP3, UPT, UR6, 0x1, UPT ;  /* 0x000000010600788c */ /* 0x008fe2000bf66270 */
[----:B------:R-:W-:Y:S01]  /*2dc0*/  UMOV UR20, 0x0 ;  /* 0x0000000000147882 */ /* 0x000fe20000000000 */
[----:B------:R-:W-:Y:S01]  /*2dd0*/  UMOV UR21, 0x8200490 ;  /* 0x0820049000157882 */ /* 0x000fe20000000000 */
[----:B------:R-:W-:Y:S01]  /*2de0*/  UMOV UR18, 0x0 ;  /* 0x0000000000127882 */ /* 0x000fe20000000000 */
[----:B------:R-:W-:Y:S01]  /*2df0*/  UMOV UR19, 0x8200490 ;  /* 0x0820049000137882 */ /* 0x000fe20000000000 */
[----:B-1----:R-:W-:-:S15]  /*2e00*/  R2UR UR16, R0 ;  /* 0x00000000001072ca */ /* 0x002fde00000e0000 */
.L_x_58:
[----:B------:R-:W-:Y:S02]  /*2e10*/  LEA R0, R10, UR5, 0x3 ;  /* 0x000000050a007c11 */ /* 0x000fe4000f8e18ff */
[----:B------:R-:W-:Y:S02]  /*2e20*/  SHF.L.U32 R5, R9, 0x1f, RZ ;  /* 0x0000001f09057819 */ /* 0x000fe400000006ff */
[----:B------:R-:W-:Y:S01]  /*2e30*/  PLOP3.LUT P0, PT, PT, PT, UP3, 0x80, 0x8 ;  /* 0x000000000008781c */ /* 0x000fe20003f0f038 */
[----:B------:R-:W-:Y:S01]  /*2e40*/  VIADD R3, R0, 0x70 ;  /* 0x0000007000037836 */ /* 0x000fe20000000000 */
[----:B-1----:R-:W1:Y:S02]  /*2e50*/  SYNCS.PHASECHK.TRANS64.TRYWAIT P1, [R0+URZ+0x60], R5 ;  /* 0x00006005000075a7 */ /* 0x002e6400080211ff */
[----:B-1-3--:R-:W-:Y:S09]  /*2e60*/  @!P1 BRA `(.L_x_52) ;  /* 0x0000005400949947 */ /* 0x00aff20003800000 */
.L_x_118:
[----:B------:R-:W-:Y:S01]  /*2e70*/  LEA R4, R10, UR5, 0x4 ;  /* 0x000000050a047c11 */ /* 0x000fe2000f8e20ff */
[----:B------:R-:W-:Y:S01]  /*2e80*/  @UP3 ULEA UR6, UR14, UR5, 0x3 ;  /* 0x000000050e063291 */ /* 0x000fe2000f8e18ff */
[----:B------:R-:W-:Y:S01]  /*2e90*/  PLOP3.LUT P2, PT, PT, PT, PT, 0x80, 0x8 ;  /* 0x000000000008781c */ /* 0x000fe20003f4f070 */
[----:B------:R-:W-:Y:S01]  /*2ea0*/  ULEA UR7, UR15, UR5, 0x3 ;  /* 0x000000050f077291 */ /* 0x000fe2000f8e18ff */
[----:B------:R-:W-:Y:S01]  /*2eb0*/  PRMT R3, RZ, 0x654, R3 ;  /* 0x00000654ff037816 */ /* 0x000fe20000000003 */
[----:B------:R-:W-:Y:S01]  /*2ec0*/  ULEA UR8, UR15, UR16, 0x7 ;  /* 0x000000100f087291 */ /* 0x000fe2000f8e38ff */
[----:B-1----:R-:W1:Y:S01]  /*2ed0*/  LDS.128 R4, [R4+0xf0] ;  /* 0x0000f00004047984 */ /* 0x002e620000000c00 */
[----:B------:R-:W-:Y:S02]  /*2ee0*/  @P0 SHF.L.U32 R2, R8, 0x1f, RZ ;  /* 0x0000001f08020819 */ /* 0x000fe400000006ff */
[----:B------:R-:W-:Y:S01]  /*2ef0*/  SHF.L.U32 R0, R11, 0x1f, RZ ;  /* 0x0000001f0b007819 */ /* 0x000fe200000006ff */
[----:B------:R-:W-:Y:S01]  /*2f00*/  @!PT LDS RZ, [RZ] ;  /* 0x00000000fffff984 */ /* 0x000fe20000000800 */
[----:B------:R-:W-:Y:S01]  /*2f10*/  @!PT LDS RZ, [RZ] ;  /* 0x00000000fffff984 */ /* 0x000fe20000000800 */
[----:B------:R-:W-:Y:S01]  /*2f20*/  @!PT LDS RZ, [RZ] ;  /* 0x00000000fffff984 */ /* 0x000fe20000000800 */
[----:B------:R-:W-:Y:S01]  /*2f30*/  @!PT LDS RZ, [RZ] ;  /* 0x00000000fffff984 */ /* 0x000fe20000000800 */
[----:B------:R2:W-:Y:S06]  /*2f40*/  MEMBAR.ALL.CTA ;  /* 0x0000000000007992 */ /* 0x0005ec0000008000 */
[----:B--2---:R-:W2:Y:S02]  /*2f50*/  FENCE.VIEW.ASYNC.S ;  /* 0x00000000000073c6 */ /* 0x004ea40000000000 */
[----:B--2---:R2:W-:Y:S01]  /*2f60*/  SYNCS.ARRIVE.TRANS64.RED.A1T0 RZ, [R3+URZ], RZ ;  /* 0x000000ff03ff79a7 */ /* 0x0045e200081004ff */
[----:B------:R2:W3:Y:S01]  /*2f70*/  @P0 SYNCS.PHASECHK.TRANS64.TRYWAIT P2, [UR6], R2 ;  /* 0x00000002ff0005a7 */ /* 0x0004e20008041106 */
[----:B-1----:R-:W-:Y:S01]  /*2f80*/  LOP3.LUT P1, RZ, R6, 0x1, RZ, 0xc0, !PT ;  /* 0x0000000106ff7812 */ /* 0x002fe2000782c0ff */
[----:B------:R-:W1:Y:S02]  /*2f90*/  SYNCS.PHASECHK.TRANS64.TRYWAIT P0, [UR7+0xa0], R0 ;  /* 0x0000a000ff0075a7 */ /* 0x000e640008001107 */
[----:B-123--:R-:W-:Y:S10]  /*2fa0*/  @!P0 BRA `(.L_x_53) ;  /* 0x0000005400588947 */ /* 0x00eff40003800000 */
.L_x_120:
[----:B------:R-:W-:Y:S01]  /*2fb0*/  IADD3 R10, PT, PT, R10, 0x1, RZ ;  /* 0x000000010a0a7810 */ /* 0x000fe20007ffe0ff */
[----:B------:R-:W-:Y:S06]  /*2fc0*/  BRA.U !UP3, `(.L_x_54) ;  /* 0x000000010bc07547 */ /* 0x000fec000b800000 */
[----:B------:R-:W-:Y:S01]  /*2fd0*/  UPLOP3.LUT UP4, UPT, UPT, UPT, UPT, 0x40, 0x4 ;  /* 0x000000000004789c */ /* 0x000fe20003f8e870 */
[----:B------:R-:W-:Y:S01]  /*2fe0*/  UMOV UR13, UR9 ;  /* 0x00000009000d7c82 */ /* 0x000fe20008000000 */
[----:B------:R-:W-:Y:S01]  /*2ff0*/  UMOV UR12, UR4 ;  /* 0x00000004000c7c82 */ /* 0x000fe20008000000 */
[----:B------:R-:W-:-:S08]  /*3000*/  UMOV UR17, UR14 ;  /* 0x0000000e00117c82 */ /* 0x000fd00008000000 */
.L_x_57:
[----:B------:R-:W-:Y:S02]  /*3010*/  UIADD3 UR13, UPT, UPT, UR13, 0x1, URZ ;  /* 0x000000010d0d7890 */ /* 0x000fe4000fffe0ff */
[----:B--2---:R-:W-:Y:S02]  /*3020*/  ULEA UR6, UR17, UR5, 0x3 ;  /* 0x0000000511067291 */ /* 0x004fe4000f8e18ff */
[----:B------:R-:W-:Y:S01]  /*3030*/  UISETP.NE.AND UP0, UPT, UR13, URZ, UPT ;  /* 0x000000ff0d00728c */ /* 0x000fe2000bf05270 */
[----:B---3--:R-:W-:Y:S10]  /*3040*/  @P2 BRA `(.L_x_55) ;  /* 0x00000000000c2947 */ /* 0x008ff40003800000 */
[----:B-1----:R-:W-:Y:S04]  /*3050*/  SHF.L.U32 R3, R8, 0x1f, RZ ;  /* 0x0000001f08037819 */ /* 0x002fe800000006ff */
[----:B------:R-:W1:Y:S02]  /*3060*/  SYNCS.PHASECHK.TRANS64.TRYWAIT P0, [UR6], R3 ;  /* 0x00000003ff0075a7 */ /* 0x000e640008001106 */
[----:B-1----:R-:W-:Y:S05]  /*3070*/  @!P0 BRA `(.L_x_56) ;  /* 0x00000054003c8947 */ /* 0x002fea0003800000 */
.L_x_55:
[----:B------:R-:W-:Y:S01]  /*3080*/  UISETP.NE.AND UP1, UPT, UR12, 0x1, UPT ;  /* 0x000000010c00788c */ /* 0x000fe2000bf25270 */
[----:B------:R-:W-:Y:S01]  /*3090*/  PLOP3.LUT P2, PT, PT, PT, PT, 0x80, 0x8 ;  /* 0x000000000008781c */ /* 0x000fe20003f4f070 */
[----:B------:R-:W-:Y:S02]  /*30a0*/  UIADD3 UR14, UPT, UPT, UR17, 0x1, URZ ;  /* 0x00000001110e7890 */ /* 0x000fe4000fffe0ff */
[----:B------:R-:W-:Y:S02]  /*30b0*/  ULEA UR28, UR17, UR11, 0xa ;  /* 0x0000000b111c7291 */ /* 0x000fe4000f8e50ff */
[----:B------:R-:W-:Y:S01]  /*30c0*/  UISETP.NE.AND UP2, UPT, UR14, 0x3, UPT ;  /* 0x000000030e00788c */ /* 0x000fe2000bf45270 */
[----:B------:R-:W-:Y:S01]  /*30d0*/  PLOP3.LUT P0, PT, PT, PT, UP1, 0x80, 0x8 ;  /* 0x000000000008781c */ /* 0x000fe20003f0f018 */
[----:B------:R-:W-:Y:S02]  /*30e0*/  UIADD3 UR40, UPT, UPT, UR28, 0x2, URZ ;  /* 0x000000021c287890 */ /* 0x000fe4000fffe0ff */
[----:B------:R-:W-:Y:S02]  /*30f0*/  USEL UR27, URZ, 0x1, UP2 ;  /* 0x00000001ff1b7887 */ /* 0x000fe40009000000 */
[----:B------:R-:W-:Y:S02]  /*3100*/  USEL UR14, UR14, URZ, UP2 ;  /* 0x000000ff0e0e7287 */ /* 0x000fe40009000000 */
[----:B------:R-:W-:Y:S02]  /*3110*/  UIADD3 UR36, UPT, UPT, UR28, 0x4, URZ ;  /* 0x000000041c247890 */ /* 0x000fe4000fffe0ff */
[----:B------:R-:W-:Y:S01]  /*3120*/  @UP1 ULEA UR26, UR14, UR5, 0x3 ;  /* 0x000000050e1a1291 */ /* 0x000fe2000f8e18ff */
[----:B------:R-:W-:Y:S01]  /*3130*/  LOP3.LUT R8, R8, UR27, RZ, 0x3c, !PT ;  /* 0x0000001b08087c12 */ /* 0x000fe2000f8e3cff */
[----:B------:R-:W-:Y:S02]  /*3140*/  UIADD3 UR32, UPT, UPT, UR28, 0x6, URZ ;  /* 0x000000061c207890 */ /* 0x000fe4000fffe0ff */
[----:B------:R-:W-:Y:S01]  /*3150*/  UIADD3 UR6, UPT, UPT, UR6, 0x18, URZ ;  /* 0x0000001806067890 */ /* 0x000fe2000fffe0ff */
[----:B-1----:R-:W-:Y:S01]  /*3160*/  @P0 SHF.L.U32 R0, R8, 0x1f, RZ ;  /* 0x0000001f08000819 */ /* 0x002fe200000006ff */
[----:B------:R-:W-:Y:S01]  /*3170*/  UIADD3 UR12, UPT, UPT, UR12, -0x1, URZ ;  /* 0xffffffff0c0c7890 */ /* 0x000fe2000fffe0ff */
[----:B------:R-:W-:Y:S02]  /*3180*/  UMOV UR29, 0x40004040 ;  /* 0x40004040001d7882 */ /* 0x000fe40000000000 */
[----:B------:R2:W3:Y:S01]  /*3190*/  @P0 SYNCS.PHASECHK.TRANS64.TRYWAIT P2, [UR26], R0 ;  /* 0x00000000ff0005a7 */ /* 0x0004e2000804111a */
[----:B------:R-:W-:Y:S01]  /*31a0*/  ULEA UR26, UR17, UR10, 0xa ;  /* 0x0000000a111a7291 */ /* 0x000fe2000f8e50ff */
[----:B------:R-:W-:Y:S01]  /*31b0*/  UMOV UR27, 0x40004040 ;  /* 0x40004040001b7882 */ /* 0x000fe20000000000 */
[----:B------:R-:W-:Y:S02]  /*31c0*/  UMOV UR41, 0x40004040 ;  /* 0x4000404000297882 */ /* 0x000fe40000000000 */
[----:B------:R-:W-:Y:S02]  /*31d0*/  UIADD3 UR38, UPT, UPT, UR26, 0x2, URZ ;  /* 0x000000021a267890 */ /* 0x000fe4000fffe0ff */
[----:B------:R-:W-:Y:S02]  /*31e0*/  UIADD3 UR34, UPT, UPT, UR26, 0x4, URZ ;  /* 0x000000041a227890 */ /* 0x000fe4000fffe0ff */
[----:B------:R-:W-:Y:S01]  /*31f0*/  UIADD3 UR30, UPT, UPT, UR26, 0x6, URZ ;  /* 0x000000061a1e7890 */ /* 0x000fe2000fffe0ff */
[----:B------:R2:W-:Y:S01]  /*3200*/  UTCQMMA gdesc[UR26], gdesc[UR28], tmem[UR8], tmem[UR24], idesc[UR25], UP4 ;  /* 0x00ff181c1a0075ea */ /* 0x0005e2000a000308 */
[----:B------:R-:W-:Y:S01]  /*3210*/  UPLOP3.LUT UP4, UPT, UPT, UPT, UPT, 0x80, 0x8 ;  /* 0x000000000008789c */ /* 0x000fe20003f8f070 */
[----:B------:R-:W-:Y:S01]  /*3220*/  UMOV UR39, 0x40004040 ;  /* 0x4000404000277882 */ /* 0x000fe20000000000 */
[----:B------:R-:W-:Y:S01]  /*3230*/  UMOV UR37, 0x40004040 ;  /* 0x4000404000257882 */ /* 0x000fe20000000000 */
[----:B------:R2:W-:Y:S01]  /*3240*/  UTCQMMA gdesc[UR38], gdesc[UR40], tmem[UR8], tmem[UR22], idesc[UR23], UPT ;  /* 0x00ff1628260075ea */ /* 0x0005e2000b800308 */
[----:B------:R-:W-:Y:S01]  /*3250*/  UMOV UR35, 0x40004040 ;  /* 0x4000404000237882 */ /* 0x000fe20000000000 */
[----:B------:R-:W-:Y:S01]  /*3260*/  UMOV UR33, 0x40004040 ;  /* 0x4000404000217882 */ /* 0x000fe20000000000 */
[----:B------:R-:W-:Y:S01]  /*3270*/  UMOV UR31, 0x40004040 ;  /* 0x40004040001f7882 */ /* 0x000fe20000000000 */
[----:B------:R2:W-:Y:S01]  /*3280*/  UTCQMMA gdesc[UR34], gdesc[UR36], tmem[UR8], tmem[UR20], idesc[UR21], UPT ;  /* 0x00ff1424220075ea */ /* 0x0005e2000b800308 */
[----:B------:R2:W-:Y:S01]  /*3290*/  UTCQMMA gdesc[UR30], gdesc[UR32], tmem[UR8], tmem[UR18], idesc[UR19], UPT ;  /* 0x00ff12201e0075ea */ /* 0x0005e2000b800308 */
[----:B------:R2:W-:Y:S01]  /*32a0*/  UTCBAR [UR6], URZ ;  /* 0x000000ff060073e9 */ /* 0x0005e200080000ff */
[----:B------:R-:W-:Y:S01]  /*32b0*/  UMOV UR17, UR14 ;  /* 0x0000000e00117c82 */ /* 0x000fe20008000000 */
[----:B------:R-:W-:Y:S05]  /*32c0*/  BRA.U UP0, `(.L_x_57) ;  /* 0xfffffffd00507547 */ /* 0x000fea000b83ffff */
.L_x_54:
[----:B------:R-:W-:Y:S01]  /*32d0*/  UIADD3 UR15, UPT, UPT, UR15, 0x1, URZ ;  /* 0x000000010f0f7890 */ /* 0x000fe2000fffe0ff */
[C---:B------:R-:W-:Y:S01]  /*32e0*/  ISETP.NE.AND P0, PT, R10.reuse, 0x2, PT ;  /* 0x000000020a00780c */ /* 0x040fe20003f05270 */
[----:B------:R-:W-:Y:S02]  /*32f0*/  UIADD3 UR7, UPT, UPT, UR7, 0x80, URZ ;  /* 0x0000008007077890 */ /* 0x000fe4000fffe0ff */
[----:B------:R-:W-:Y:S01]  /*3300*/  UISETP.NE.AND UP0, UPT, UR15, 0x4, UPT ;  /* 0x000000040f00788c */ /* 0x000fe2000bf05270 */
[----:B-12---:R-:W-:Y:S02]  /*3310*/  SEL R0, RZ, 0x1, P0 ;  /* 0x00000001ff007807 */ /* 0x006fe40000000000 */
[----:B------:R-:W-:Y:S01]  /*3320*/  SEL R10, R10, RZ, P0 ;  /* 0x000000ff0a0a7207 */ /* 0x000fe20000000000 */
[----:B------:R-:W-:Y:S01]  /*3330*/  USEL UR6, URZ, 0x1, UP0 ;  /* 0x00000001ff067887 */ /* 0x000fe20008000000 */
[----:B------:R-:W-:Y:S01]  /*3340*/  LOP3.LUT R9, R9, R0, RZ, 0x3c, !PT ;  /* 0x0000000009097212 */ /* 0x000fe200078e3cff */
[----:B------:R-:W-:Y:S01]  /*3350*/  USEL UR15, UR15, URZ, UP0 ;  /* 0x000000ff0f0f7287 */ /* 0x000fe20008000000 */
[----:B------:R1:W-:Y:S03]  /*3360*/  UTCBAR [UR7], URZ ;  /* 0x000000ff070073e9 */ /* 0x0003e600080000ff */
[----:B------:R-:W-:Y:S01]  /*3370*/  LOP3.LUT R11, R11, UR6, RZ, 0x3c, !PT ;  /* 0x000000060b0b7c12 */ /* 0x000fe2000f8e3cff */
[----:B------:R-:W-:Y:S07]  /*3380*/  @P1 BRA `(.L_x_58) ;  /* 0xfffffff800a01947 */ /* 0x000fee000383ffff */
[----:B------:R-:W2:Y:S01]  /*3390*/  S2UR UR4, SR_CgaCtaId ;  /* 0x00000000000479c3 */ /* 0x000ea20000008800 */
[----:B------:R-:W-:Y:S01]  /*33a0*/  ELECT P0, URZ, PT ;  /* 0x0000000000ff782f */ /* 0x000fe20003800000 */
[----:B------:R-:W-:Y:S01]  /*33b0*/  IMAD.MOV.U32 R0, RZ, RZ, 0x1 ;  /* 0x00000001ff007424 */ /* 0x000fe200078e00ff */
[----:B------:R-:W-:Y:S01]  /*33c0*/  UIADD3 UR5, UPT, UPT, UR5, 0xa0, URZ ;  /* 0x000000a005057890 */ /* 0x000fe2000fffe0ff */
[----:B------:R-:W-:Y:S01]  /*33d0*/  SHF.L.U32 R3, R11, 0x1f, RZ ;  /* 0x0000001f0b037819 */ /* 0x000fe200000006ff */
[----:B------:R-:W-:-:S03]  /*33e0*/  UMOV UR6, 0x40 ;  /* 0x0000004000067882 */ /* 0x000fc60000000000 */
[----:B------:R-:W-:Y:S01]  /*33f0*/  UVIRTCOUNT.DEALLOC.SMPOOL 0x80 ;  /* 0x000000800000784c */ /* 0x000fe20000000000 */
[----:B--2---:R-:W-:Y:S02]  /*3400*/  ULEA UR4, UR4, UR6, 0x18 ;  /* 0x0000000604047291 */ /* 0x004fe4000f8ec0ff */
[----:B------:R-:W-:-:S07]  /*3410*/  ULEA UR6, UR15, UR5, 0x3 ;  /* 0x000000050f067291 */ /* 0x000fce000f8e18ff */
[----:B------:R2:W-:Y:S02]  /*3420*/  @P0 STS.U8 [UR4+0x1c], R0 ;  /* 0x00001c00ff000988 */ /* 0x0005e40008000004 */
[----:B------:R-:W4:Y:S02]  /*3430*/  SYNCS.PHASECHK.TRANS64.TRYWAIT P0, [UR6], R3 ;  /* 0x00000003ff0075a7 */ /* 0x000f240008001106 */
[----:B--2-4-:R-:W-:Y:S05]  /*3440*/  @!P0 BRA `(.L_x_59) ;  /* 0x0000005000608947 */ /* 0x014fea0003800000 */
.L_x_123:
[----:B-1----:R-:W-:-:S04]  /*3450*/  UIADD3 UR7, UPT, UPT, UR15, 0x1, URZ ;  /* 0x000000010f077890 */ /* 0x002fc8000fffe0ff */
[----:B------:R-:W-:-:S04]  /*3460*/  UISETP.NE.AND UP0, UPT, UR7, 0x4, UPT ;  /* 0x000000040700788c */ /* 0x000fc8000bf05270 */
[----:B------:R-:W-:Y:S02]  /*3470*/  USEL UR8, URZ, 0x1, UP0 ;  /* 0x00000001ff087887 */ /* 0x000fe40008000000 */
[----:B------:R-:W-:-:S04]  /*3480*/  USEL UR7, UR7, URZ, UP0 ;  /* 0x000000ff07077287 */ /* 0x000fc80008000000 */
[----:B------:R-:W-:Y:S01]  /*3490*/  ULEA UR6, UR7, UR5, 0x3 ;  /* 0x0000000507067291 */ /* 0x000fe2000f8e18ff */
[----:B------:R-:W-:-:S04]  /*34a0*/  LOP3.LUT R2, R11, UR8, RZ, 0x3c, !PT ;  /* 0x000000080b027c12 */ /* 0x000fc8000f8e3cff */
[----:B--2---:R-:W-:-:S04]  /*34b0*/  SHF.L.U32 R3, R2, 0x1f, RZ ;  /* 0x0000001f02037819 */ /* 0x004fc800000006ff */
[----:B------:R-:W1:Y:S02]  /*34c0*/  SYNCS.PHASECHK.TRANS64.TRYWAIT P0, [UR6], R3 ;  /* 0x00000003ff0075a7 */ /* 0x000e640008001106 */
[----:B-1----:R-:W-:Y:S05]  /*34d0*/  @!P0 BRA `(.L_x_60) ;  /* 0x0000005000548947 */ /* 0x002fea0003800000 */
.L_x_125:
        /* <DEDUP_REMOVED lines=9> */
.L_x_127:
[----:B------:R-:W-:-:S04]  /*3570*/  UIADD3 UR7, UPT, UPT, UR7, 0x1, URZ ;  /* 0x0000000107077890 */ /* 0x000fc8000fffe0ff */
[----:B------:R-:W-:-:S04]  /*3580*/  UISETP.NE.AND UP0, UPT, UR7, 0x4, UPT ;  /* 0x000000040700788c */ /* 0x000fc8000bf05270 */
[----:B------:R-:W-:Y:S02]  /*3590*/  USEL UR6, URZ, 0x1, UP0 ;  /* 0x00000001ff067887 */ /* 0x000fe40008000000 */
[----:B------:R-:W-:-:S04]  /*35a0*/  USEL UR7, UR7, URZ, UP0 ;  /* 0x000000ff07077287 */ /* 0x000fc80008000000 */
[----:B------:R-:W-:Y:S01]  /*35b0*/  ULEA UR7, UR7, UR5, 0x3 ;  /* 0x0000000507077291 */ /* 0x000fe2000f8e18ff */
[----:B-1----:R-:W-:-:S04]  /*35c0*/  LOP3.LUT R3, R2, UR6, RZ, 0x3c, !PT ;  /* 0x0000000602037c12 */ /* 0x002fc8000f8e3cff */
[----:B------:R-:W-:-:S04]  /*35d0*/  SHF.L.U32 R3, R3, 0x1f, RZ ;  /* 0x0000001f03037819 */ /* 0x000fc800000006ff */
[----:B------:R-:W1:Y:S02]  /*35e0*/  SYNCS.PHASECHK.TRANS64.TRYWAIT P0, [UR7], R3 ;  /* 0x00000003ff0075a7 */ /* 0x000e640008001107 */
[----:B-1----:R-:W-:Y:S05]  /*35f0*/  @!P0 BRA `(.L_x_62) ;  /* 0x00000050003c8947 */ /* 0x002fea0003800000 */
.L_x_129:
[----:B------:R-:W-:Y:S01]  /*3600*/  NOP ;  /* 0x0000000000007918 */ /* 0x000fe20000000000 */
[----:B-1----:R-:W1:Y:S01]  /*3610*/  LDS R0, [UR4+0x14] ;  /* 0x00001404ff007984 */ /* 0x002e620008000800 */
[----:B------:R-:W-:Y:S01]  /*3620*/  ULOP3.LUT UR6, UR16, 0xffff, URZ, 0xc0, !UPT ;  /* 0x0000ffff10067892 */ /* 0x000fe2000f8ec0ff */
[----:B------:R-:W-:Y:S01]  /*3630*/  UMOV UR8, 0xffff ;  /* 0x0000ffff00087882 */ /* 0x000fe20000000000 */
[----:B------:R-:W-:Y:S02]  /*3640*/  UMOV UR5, 0x1 ;  /* 0x0000000100057882 */ /* 0x000fe40000000000 */
[----:B------:R-:W-:-:S04]  /*3650*/  USHF.R.U32.HI UR6, URZ, 0x5, UR6 ;  /* 0x00000005ff067899 */ /* 0x000fc80008011606 */
[----:B------:R-:W-:Y:S02]  /*3660*/  USHF.L.U32 UR8, UR8, UR6, URZ ;  /* 0x0000000608087299 */ /* 0x000fe400080006ff */
[----:B------:R-:W-:-:S04]  /*3670*/  USHF.L.U32 UR5, UR5, UR6, URZ ;  /* 0x0000000605057299 */ /* 0x000fc800080006ff */
[----:B-1----:R-:W-:-:S04]  /*3680*/  LOP3.LUT R0, R0, UR8, RZ, 0xc0, !PT ;  /* 0x0000000800007c12 */ /* 0x002fc8000f8ec0ff */
[----:B------:R-:W-:-:S13]  /*3690*/  ISETP.NE.AND P0, PT, R0, UR8, PT ;  /* 0x0000000800007c0c */ /* 0x000fda000bf05270 */
[----:B------:R-:W-:Y:S05]  /*36a0*/  @P0 BRA `(.L_x_63) ;  /* 0x0000000000580947 */ /* 0x000fea0003800000 */
[----:B------:R-:W1:Y:S02]  /*36b0*/  LDS R0, [UR4+0x18] ;  /* 0x00001804ff007984 */ /* 0x000e640008000800 */
[----:B-1----:R-:W-:-:S04]  /*36c0*/  LOP3.LUT R0, R0, UR5, RZ, 0xc0, !PT ;  /* 0x0000000500007c12 */ /* 0x002fc8000f8ec0ff */
[----:B------:R-:W-:-:S13]  /*36d0*/  ISETP.NE.AND P0, PT, R0, UR5, PT ;  /* 0x0000000500007c0c */ /* 0x000fda000bf05270 */
[----:B------:R-:W-:Y:S05]  /*36e0*/  @P0 BRA `(.L_x_64) ;  /* 0x00000000003c0947 */ /* 0x000fea0003800000 */
[----:B------:R-:W1:Y:S01]  /*36f0*/  S2R R2, SR_LANEID ;  /* 0x0000000000027919 */ /* 0x000e620000000000 */
[----:B------:R-:W-:Y:S01]  /*3700*/  ULOP3.LUT UR8, URZ, UR8, URZ, 0x33, !UPT ;  /* 0x00000008ff087292 */ /* 0x000fe2000f8e33ff */
[----:B------:R-:W-:Y:S01]  /*3710*/  LOP3.LUT R4, RZ, UR5, RZ, 0x33, !PT ;  /* 0x00000005ff047c12 */ /* 0x000fe2000f8e33ff */
[----:B------:R-:W-:Y:S02]  /*3720*/  VOTEU.ANY UR7, UPT, PT ;  /* 0x0000000000077886 */ /* 0x000fe400038e0100 */
[----:B------:R-:W-:Y:S01]  /*3730*/  UFLO.U32 UR7, UR7 ;  /* 0x00000007000772bd */ /* 0x000fe200080e0000 */
[----:B------:R-:W2:Y:S01]  /*3740*/  REDUX UR5, R4 ;  /* 0x00000000040573c4 */ /* 0x000ea20000000000 */
[----:B------:R-:W-:-:S06]  /*3750*/  IMAD.U32 R0, RZ, RZ, UR8 ;  /* 0x00000008ff007e24 */ /* 0x000fcc000f8e00ff */
[----:B------:R4:W-:Y:S01]  /*3760*/  UTCATOMSWS.AND URZ, UR8 ;  /* 0x0000000800ff79e3 */ /* 0x0009e20008000000 */
[----:B------:R-:W3:Y:S01]  /*3770*/  REDUX UR6, R0 ;  /* 0x00000000000673c4 */ /* 0x000ee20000000000 */
[----:B-1----:R-:W-:Y:S01]  /*3780*/  ISETP.EQ.U32.AND P0, PT, R2, UR7, PT ;  /* 0x0000000702007c0c */ /* 0x002fe2000bf02070 */
[----:B--2---:R-:W-:Y:S01]  /*3790*/  IMAD.U32 R2, RZ, RZ, UR5 ;  /* 0x00000005ff027e24 */ /* 0x004fe2000f8e00ff */
[----:B---3--:R-:W-:-:S11]  /*37a0*/  MOV R3, UR6 ;  /* 0x0000000600037c02 */ /* 0x008fd60008000f00 */
[----:B------:R4:W-:Y:S04]  /*37b0*/  @P0 ATOMS.AND RZ, [UR4+0x14], R3 ;  /* 0x00001403ffff098c */ /* 0x0009e8000a800004 */
[----:B------:R4:W-:Y:S01]  /*37c0*/  @P0 ATOMS.AND RZ, [UR4+0x18], R2 ;  /* 0x00001802ffff098c */ /* 0x0009e2000a800004 */
[----:B------:R-:W-:Y:S05]  /*37d0*/  BRA `(.L_x_65) ;  /* 0x0000000000147947 */ /* 0x000fea0003800000 */
.L_x_64:
[----:B------:R-:W-:Y:S02]  /*37e0*/  MOV R2, 0x3800 ;  /* 0x0000380000027802 */ /* 0x000fe40000000f00 */
[----:B---3-5:R-:W-:Y:S05]  /*37f0*/  CALL.REL.NOINC `($__internal_0_$__cuda_sm10x_tcgen05_guardrail_trap_col_being_dealloced_not_returned_by_alloc) ;  /* 0x0000005000987944 */ /* 0x028fea0003c00000 */
[----:B------:R-:W-:Y:S05]  /*3800*/  BRA `(.L_x_65) ;  /* 0x0000000000087947 */ /* 0x000fea0003800000 */
.L_x_63:
[----:B------:R-:W-:Y:S02]  /*3810*/  MOV R2, 0x3830 ;  /* 0x0000383000027802 */ /* 0x000fe40000000f00 */
[----:B---3-5:R-:W-:Y:S05]  /*3820*/  CALL.REL.NOINC `($__internal_2_$__cuda_sm10x_tcgen05_guardrail_trap_unallocated_columns_being_dealloced) ;  /* 0x0000005000a47944 */ /* 0x028fea0003c00000 */
.L_x_65:
[----:B------:R-:W-:Y:S01]  /*3830*/  NOP ;  /* 0x0000000000007918 */ /* 0x000fe20000000000 */
[----:B----4-:R-:W-:Y:S05]  /*3840*/  EXIT ;  /* 0x000000000000794d */ /* 0x010fea0003800000 */
.L_x_47:
[----:B------:R-:W-:-:S09]  /*3850*/  UISETP.NE.OR UP2, UPT, UR8, 0x3, !UP2 ;  /* 0x000000030800788c */ /* 0x000fd2000d745670 */
[----:B------:R-:W-:Y:S05]  /*3860*/  BRA.U UP2, `(.L_x_66) ;  /* 0x0000000d02407547 */ /* 0x000fea000b800000 */
[----:B------:R-:W1:Y:S01]  /*3870*/  LDC R0, c[0x0][0xb30] ;  /* 0x0002cc00ff007b82 */ /* 0x000e620000000800 */
[----:B------:R-:W2:Y:S01]  /*3880*/  LDCU.64 UR8, c[0x0][0x888] ;  /* 0x00011100ff0877ac */ /* 0x000ea20008000a00 */
[----:B------:R-:W-:Y:S02]  /*3890*/  HFMA2 R29, -RZ, RZ, 0, 0 ;  /* 0x00000000ff1d7431 */ /* 0x000fe400000001ff */
[----:B------:R-:W-:Y:S01]  /*38a0*/  IMAD.MOV.U32 R31, RZ, RZ, 0x1 ;  /* 0x00000001ff1f7424 */ /* 0x000fe200078e00ff */
[----:B------:R-:W-:Y:S01]  /*38b0*/  MOV R23, 0x2000 ;  /* 0x0000200000177802 */ /* 0x000fe20000000f00 */
[----:B------:R-:W4:Y:S01]  /*38c0*/  LDCU.64 UR4, c[0x0][0x890] ;  /* 0x00011200ff0477ac */ /* 0x000f220008000a00 */
[----:B------:R-:W-:Y:S01]  /*38d0*/  IMAD.MOV.U32 R30, RZ, RZ, RZ ;  /* 0x000000ffff1e7224 */ /* 0x000fe200078e00ff */
[----:B------:R-:W3:Y:S01]  /*38e0*/  LDC R19, c[0x0][0x370] ;  /* 0x0000dc00ff137b82 */ /* 0x000ee20000000800 */
[----:B------:R-:W-:Y:S01]  /*38f0*/  UMOV UR7, 0x400 ;  /* 0x0000040000077882 */ /* 0x000fe20000000000 */
[----:B------:R-:W-:-:S02]  /*3900*/  UPLOP3.LUT UP1, UPT, UPT, UPT, UPT, 0x40, 0x4 ;  /* 0x000000000004789c */ /* 0x000fc40003f2e870 */
[----:B------:R-:W-:-:S04]  /*3910*/  ULEA UR7, UR37, UR7, 0x18 ;  /* 0x0000000725077291 */ /* 0x000fc8000f8ec0ff */
[----:B------:R-:W3:Y:S01]  /*3920*/  LDC R2, c[0x0][0xb0c] ;  /* 0x0002c300ff027b82 */ /* 0x000ee20000000800 */
[----:B------:R-:W-:Y:S02]  /*3930*/  UIADD3 UR13, UPT, UPT, UR7, 0x38, URZ ;  /* 0x00000038070d7890 */ /* 0x000fe4000fffe0ff */
[----:B--2---:R-:W-:Y:S02]  /*3940*/  UISETP.NE.U32.AND UP2, UPT, UR8, URZ, UPT ;  /* 0x000000ff0800728c */ /* 0x004fe4000bf45070 */
[----:B------:R-:W-:Y:S02]  /*3950*/  UIADD3 UR17, UPT, UPT, UR7, 0x30, URZ ;  /* 0x0000003007117890 */ /* 0x000fe4000fffe0ff */
[----:B----4-:R-:W-:Y:S01]  /*3960*/  UISETP.NE.U32.AND UP3, UPT, UR4, URZ, UPT ;  /* 0x000000ff0400728c */ /* 0x010fe2000bf65070 */
[----:B------:R-:W2:Y:S01]  /*3970*/  LDC R18, c[0x0][0xb20] ;  /* 0x0002c800ff127b82 */ /* 0x000ea20000000800 */
[----:B-1----:R-:W-:Y:S01]  /*3980*/  ISETP.NE.AND P1, PT, R0, 0x1, PT ;  /* 0x000000010000780c */ /* 0x002fe20003f25270 */
[----:B------:R-:W-:-:S02]  /*3990*/  UISETP.NE.AND.EX UP2, UPT, UR9, URZ, UPT, UP2 ;  /* 0x000000ff0900728c */ /* 0x000fc4000bf45320 */
[----:B------:R-:W-:Y:S02]  /*39a0*/  UPRMT UR13, UR37, 0x654, UR13 ;  /* 0x00000654250d7896 */ /* 0x000fe4000800000d */
[----:B------:R-:W-:Y:S02]  /*39b0*/  UISETP.NE.AND.EX UP3, UPT, UR5, URZ, UPT, UP3 ;  /* 0x000000ff0500728c */ /* 0x000fe4000bf65330 */
[----:B------:R-:W1:Y:S08]  /*39c0*/  LDC.64 R32, c[0x0][0x348] ;  /* 0x0000d200ff207b82 */ /* 0x000e700000000a00 */
[----:B------:R-:W4:Y:S08]  /*39d0*/  LDC.64 R16, c[0x0][0xb10] ;  /* 0x0002c400ff107b82 */ /* 0x000f300000000a00 */
[----:B------:R-:W1:Y:S08]  /*39e0*/  LDC.64 R6, c[0x0][0xb18] ;  /* 0x0002c600ff067b82 */ /* 0x000e700000000a00 */
[----:B------:R-:W1:Y:S08]  /*39f0*/  LDC.64 R4, c[0x0][0xb28] ;  /* 0x0002ca00ff047b82 */ /* 0x000e700000000a00 */
[----:B--23--:R-:W1:Y:S02]  /*3a00*/  LDC R22, c[0x0][0x374] ;  /* 0x0000dd00ff167b82 */ /* 0x00ce640000000800 */
.L_x_75:
[C---:B------:R-:W-:Y:S02]  /*3a10*/  LEA R0, R30.reuse, UR7, 0x3 ;  /* 0x000000071e007c11 */ /* 0x040fe4000f8e18ff */
[----:B------:R-:W-:Y:S02]  /*3a20*/  SHF.L.U32 R3, R29, 0x1f, RZ ;  /* 0x0000001f1d037819 */ /* 0x000fe400000006ff */
[----:B------:R-:W-:Y:S02]  /*3a30*/  LEA R24, R30, UR7, 0x4 ;  /* 0x000000071e187c11 */ /* 0x000fe4000f8e20ff */
[----:B--2---:R-:W2:Y:S02]  /*3a40*/  SYNCS.PHASECHK.TRANS64.TRYWAIT P0, [R0+URZ+0x60], R3 ;  /* 0x00006003000075a7 */ /* 0x004ea400080011ff */
[----:B--2---:R-:W-:Y:S05]  /*3a50*/  @!P0 BRA `(.L_x_67) ;  /* 0x0000004c003c8947 */ /* 0x004fea0003800000 */
.L_x_130:
[----:B------:R-:W-:Y:S01]  /*3a60*/  ISETP.GE.AND P0, PT, R72, 0x1, PT ;  /* 0x000000014800780c */ /* 0x000fe20003f06270 */
[----:B------:R-:W3:Y:S01]  /*3a70*/  LDS.128 R24, [R24+0xf0] ;  /* 0x0000f00018187984 */ /* 0x000ee20000000c00 */
[----:B--2---:R-:W-:Y:S01]  /*3a80*/  VIADD R0, R0, 0x70 ;  /* 0x0000007000007836 */ /* 0x004fe20000000000 */
[----:B------:R-:W-:Y:S01]  /*3a90*/  @!PT LDS RZ, [RZ] ;  /* 0x00000000fffff984 */ /* 0x000fe20000000800 */
[----:B------:R-:W-:Y:S01]  /*3aa0*/  @!PT LDS RZ, [RZ] ;  /* 0x00000000fffff984 */ /* 0x000fe20000000800 */
[----:B------:R-:W-:Y:S01]  /*3ab0*/  @!PT LDS RZ, [RZ] ;  /* 0x00000000fffff984 */ /* 0x000fe20000000800 */
[----:B------:R-:W-:Y:S01]  /*3ac0*/  @!PT LDS RZ, [RZ] ;  /* 0x00000000fffff984 */ /* 0x000fe20000000800 */
[----:B------:R2:W-:Y:S06]  /*3ad0*/  MEMBAR.ALL.CTA ;  /* 0x0000000000007992 */ /* 0x0005ec0000008000 */
[----:B--2---:R-:W2:Y:S01]  /*3ae0*/  FENCE.VIEW.ASYNC.S ;  /* 0x00000000000073c6 */ /* 0x004ea20000000000 */
[----:B------:R-:W-:Y:S04]  /*3af0*/  PRMT R0, RZ, 0x654, R0 ;  /* 0x00000654ff007816 */ /* 0x000fe80000000000 */
[----:B--2---:R2:W-:Y:S01]  /*3b00*/  SYNCS.ARRIVE.TRANS64.RED.A1T0 RZ, [R0+URZ], RZ ;  /* 0x000000ff00ff79a7 */ /* 0x0045e200081004ff */
[----:B---3--:R-:W-:Y:S11]  /*3b10*/  LOP3.LUT P3, RZ, R26, 0x1, RZ, 0xc0, !PT ;  /* 0x000000011aff7812 */ /* 0x008ff6000786c0ff */
[----:B------:R-:W-:Y:S02]  /*3b20*/  @!UPT UIADD3 URZ, UPT, UPT, URZ, URZ, URZ ;  /* 0x000000fffffff290 */ /* 0x000fe4000fffe0ff */
[----:B------:R-:W-:Y:S02]  /*3b30*/  @P3 MOV R13, R24 ;  /* 0x00000018000d3202 */ /* 0x000fe40000000f00 */
[----:B------:R-:W-:Y:S01]  /*3b40*/  @P3 LOP3.LUT R8, R25, 0xffff, RZ, 0xc0, !PT ;  /* 0x0000ffff19083812 */ /* 0x000fe200078ec0ff */
[----:B--2---:R-:W-:Y:S06]  /*3b50*/  @!P0 BRA `(.L_x_68) ;  /* 0x0000000000a48947 */ /* 0x004fec0003800000 */
[----:B-1----:R-:W-:Y:S01]  /*3b60*/  IMAD.HI.U32 R35, R22, R7, RZ ;  /* 0x0000000716237227 */ /* 0x002fe200078e00ff */
[----:B------:R-:W-:Y:S02]  /*3b70*/  ISETP.NE.AND P0, PT, R6, 0x1, PT ;  /* 0x000000010600780c */ /* 0x000fe40003f05270 */
[----:B------:R-:W-:Y:S01]  /*3b80*/  ISETP.NE.AND P2, PT, R72, 0x1, PT ;  /* 0x000000014800780c */ /* 0x000fe20003f45270 */
[----:B----4-:R-:W-:Y:S01]  /*3b90*/  IMAD.HI.U32 R34, R19, R16, RZ ;  /* 0x0000001013227227 */ /* 0x010fe200078e00ff */
[----:B------:R-:W-:Y:S02]  /*3ba0*/  SHF.R.U32.HI R35, RZ, R18, R35 ;  /* 0x00000012ff237219 */ /* 0x000fe40000011623 */
[----:B------:R-:W-:Y:S01]  /*3bb0*/  ISETP.NE.AND P4, PT, R2, 0x1, PT ;  /* 0x000000010200780c */ /* 0x000fe20003f85270 */
[----:B------:R-:W-:Y:S01]  /*3bc0*/  IMAD.HI.U32 R36, R13, R16, RZ ;  /* 0x000000100d247227 */ /* 0x000fe200078e00ff */
[----:B------:R-:W-:Y:S02]  /*3bd0*/  SHF.R.U32.HI R34, RZ, R17, R34 ;  /* 0x00000011ff227219 */ /* 0x000fe40000011622 */
[----:B------:R-:W-:Y:S01]  /*3be0*/  SEL R3, R22, R35, !P0 ;  /* 0x0000002316037207 */ /* 0x000fe20004000000 */
[C---:B------:R-:W-:Y:S01]  /*3bf0*/  IMAD.HI.U32 R35, R8.reuse, R7, RZ ;  /* 0x0000000708237227 */ /* 0x040fe200078e00ff */
[----:B------:R-:W-:Y:S02]  /*3c00*/  SEL R11, R19, R34, !P4 ;  /* 0x00000022130b7207 */ /* 0x000fe40006000000 */
[----:B------:R-:W-:Y:S01]  /*3c10*/  SHF.R.U32.HI R36, RZ, R17, R36 ;  /* 0x00000011ff247219 */ /* 0x000fe20000011624 */
[----:B------:R-:W-:Y:S01]  /*3c20*/  IMAD.HI.U32 R38, R3, R4, RZ ;  /* 0x0000000403267227 */ /* 0x000fe200078e00ff */
[----:B------:R-:W-:Y:S03]  /*3c30*/  SHF.R.U32.HI R35, RZ, R18, R35 ;  /* 0x00000012ff237219 */ /* 0x000fe60000011623 */
[----:B------:R-:W-:Y:S01]  /*3c40*/  IMAD.HI.U32 R34, R11, R4, RZ ;  /* 0x000000040b227227 */ /* 0x000fe200078e00ff */
[----:B------:R-:W-:Y:S02]  /*3c50*/  @P2 SHF.R.U32.HI R3, RZ, R5, R38 ;  /* 0x00000005ff032219 */ /* 0x000fe40000011626 */
[----:B------:R-:W-:Y:S02]  /*3c60*/  SEL R9, R8, R35, !P0 ;  /* 0x0000002308097207 */ /* 0x000fe40004000000 */
[----:B------:R-:W-:Y:S01]  /*3c70*/  @P2 SHF.R.U32.HI R11, RZ, R5, R34 ;  /* 0x00000005ff0b2219 */ /* 0x000fe20000011622 */
[C---:B------:R-:W-:Y:S01]  /*3c80*/  IMAD R10, R72.reuse, R3, RZ ;  /* 0x00000003480a7224 */ /* 0x040fe200078e02ff */
[----:B------:R-:W-:Y:S01]  /*3c90*/  SEL R3, R13, R36, !P4 ;  /* 0x000000240d037207 */ /* 0x000fe20006000000 */
[C---:B------:R-:W-:Y:S03]  /*3ca0*/  IMAD.HI.U32 R14, R9.reuse, R4, RZ ;  /* 0x00000004090e7227 */ /* 0x040fe600078e00ff */
[----:B------:R-:W-:Y:S01]  /*3cb0*/  ISETP.GE.AND P0, PT, R9, R10, PT ;  /* 0x0000000a0900720c */ /* 0x000fe20003f06270 */
[C---:B------:R-:W-:Y:S01]  /*3cc0*/  IMAD R12, R72.reuse, R11, RZ ;  /* 0x0000000b480c7224 */ /* 0x040fe200078e02ff */
[-C--:B------:R-:W-:Y:S04]  /*3cd0*/  SHF.R.U32.HI R14, RZ, R5.reuse, R14 ;  /* 0x00000005ff0e7219 */ /* 0x080fe8000001160e */
[----:B------:R-:W-:Y:S02]  /*3ce0*/  ISETP.GE.OR P0, PT, R3, R12, P0 ;  /* 0x0000000c0300720c */ /* 0x000fe40000706670 */
[----:B------:R-:W-:Y:S05]  /*3cf0*/  SEL R15, R9, R14, !P2 ;  /* 0x0000000e090f7207 */ /* 0x000fea0005000000 */
[----:B------:R-:W-:Y:S04]  /*3d00*/  IMAD.MOV R14, RZ, RZ, -R15 ;  /* 0x000000ffff0e7224 */ /* 0x000fe800078e0a0f */
[----:B------:R-:W-:Y:S02]  /*3d10*/  IMAD R14, R72, R14, R9 ;  /* 0x0000000e480e7224 */ /* 0x000fe400078e0209 */
[C---:B------:R-:W-:Y:S05]  /*3d20*/  @!P0 IMAD.HI.U32 R10, R3.reuse, R4, RZ ;  /* 0x00000004030a8227 */ /* 0x040fea00078e00ff */
[----:B------:R-:W-:Y:S04]  /*3d30*/  @!P0 SHF.R.U32.HI R10, RZ, R5, R10 ;  /* 0x00000005ff0a8219 */ /* 0x000fe8000001160a */
[----:B------:R-:W-:Y:S01]  /*3d40*/  @!P0 SEL R0, R3, R10, !P2 ;  /* 0x0000000a03008207 */ /* 0x000fe20005000000 */
[----:B------:R-:W-:Y:S03]  /*3d50*/  IMAD.MOV R10, RZ, RZ, -R3 ;  /* 0x000000ffff0a7224 */ /* 0x000fe600078e0a03 */
[----:B------:R-:W-:Y:S01]  /*3d60*/  @!P0 IADD3 R15, PT, PT, R15, -R0, RZ ;  /* 0x800000000f0f8210 */ /* 0x000fe20007ffe0ff */
[----:B------:R-:W-:Y:S01]  /*3d70*/  @!P0 IMAD R0, R11, R14, R0 ;  /* 0x0000000e0b008224 */ /* 0x000fe200078e0200 */
[----:B------:R-:W-:Y:S01]  /*3d80*/  IADD3 R11, PT, PT, -R9, RZ, RZ ;  /* 0x000000ff090b7210 */ /* 0x000fe20007ffe1ff */
[----:B------:R-:W-:Y:S02]  /*3d90*/  IMAD R13, R2, R10, R13 ;  /* 0x0000000a020d7224 */ /* 0x000fe400078e020d */
[----:B------:R-:W-:Y:S02]  /*3da0*/  @!P0 IMAD R9, R15, R72, R3 ;  /* 0x000000480f098224 */ /* 0x000fe400078e0203 */
[----:B------:R-:W-:Y:S02]  /*3db0*/  @!P0 IMAD.MOV.U32 R3, RZ, RZ, R0 ;  /* 0x000000ffff038224 */ /* 0x000fe400078e0000 */
[----:B------:R-:W-:Y:S02]  /*3dc0*/  IMAD R8, R6, R11, R8 ;  /* 0x0000000b06087224 */ /* 0x000fe400078e0208 */
[----:B------:R-:W-:Y:S02]  /*3dd0*/  IMAD R13, R3, R2, R13 ;  /* 0x00000002030d7224 */ /* 0x000fe400078e020d */
[----:B------:R-:W-:Y:S02]  /*3de0*/  IMAD R8, R9, R6, R8 ;  /* 0x0000000609087224 */ /* 0x000fe400078e0208 */
.L_x_68:
[----:B------:R-:W-:Y:S05]  /*3df0*/  BRA.U UP1, `(.L_x_69) ;  /* 0x0000000101107547 */ /* 0x000fea000b800000 */
[----:B------:R-:W-:Y:S04]  /*3e00*/  MOV R0, UR6 ;  /* 0x0000000600007c02 */ /* 0x000fe80008000f00 */
[----:B------:R-:W-:Y:S04]  /*3e10*/  SHF.L.U32 R3, R0, 0x1f, RZ ;  /* 0x0000001f00037819 */ /* 0x000fe800000006ff */
[----:B------:R-:W2:Y:S02]  /*3e20*/  SYNCS.PHASECHK.TRANS64.TRYWAIT P0, [UR7+0x58], R3 ;  /* 0x00005803ff0075a7 */ /* 0x000ea40008001107 */
[----:B--2---:R-:W-:Y:S05]  /*3e30*/  @!P0 BRA `(.L_x_70) ;  /* 0x0000004800588947 */ /* 0x004fea0003800000 */
.L_x_69:
[----:B------:R-:W-:Y:S02]  /*3e40*/  R2UR UR19, R21 ;  /* 0x00000000151372ca */ /* 0x000fe400000e0000 */
[----:B------:R-:W-:Y:S02]  /*3e50*/  R2UR UR18, R20 ;  /* 0x00000000141272ca */ /* 0x000fe400000e0000 */
[----:B------:R-:W-:Y:S02]  /*3e60*/  ISETP.NE.U32.AND P2, PT, RZ, UR4, PT ;  /* 0x00000004ff007c0c */ /* 0x000fe4000bf45070 */
[----:B------:R-:W-:Y:S02]  /*3e70*/  SHF.L.U32 R12, R31, 0x1f, RZ ;  /* 0x0000001f1f0c7819 */ /* 0x000fe400000006ff */
[----:B------:R-:W-:Y:S05]  /*3e80*/  ISETP.NE.AND.EX P2, PT, RZ, UR5, PT, P2 ;  /* 0x00000005ff007c0c */ /* 0x000fea000bf45320 */
[----:B------:R-:W-:Y:S02]  /*3e90*/  USHF.L.U32 UR19, UR19, 0x7, URZ ;  /* 0x0000000713137899 */ /* 0x000fe400080006ff */
[----:B------:R-:W-:Y:S01]  /*3ea0*/  USHF.L.U32 UR18, UR18, 0x7, URZ ;  /* 0x0000000712127899 */ /* 0x000fe200080006ff */
[----:B------:R-:W-:Y:S11]  /*3eb0*/  BRA.U !UP3, `(.L_x_71) ;  /* 0x000000010b347547 */ /* 0x000ff6000b800000 */
[----:B------:R-:W-:Y:S01]  /*3ec0*/  UPLOP3.LUT UP0, UPT, UPT, UPT, UP2, 0x80, 0x8 ;  /* 0x000000000008789c */ /* 0x000fe20003f0f020 */
[----:B--2---:R-:W-:Y:S02]  /*3ed0*/  HFMA2 R0, -RZ, RZ, 0, 5.9604644775390625e-08 ;  /* 0x00000001ff007431 */ /* 0x004fe400000001ff */
[----:B------:R-:W-:Y:S03]  /*3ee0*/  IMAD.MOV.U32 R171, RZ, RZ, 0x1 ;  /* 0x00000001ffab7424 */ /* 0x000fe600078e00ff */
[----:B------:R-:W-:Y:S05]  /*3ef0*/  PLOP3.LUT P0, PT, PT, PT, UP0, 0x80, 0x8 ;  /* 0x000000000008781c */ /* 0x000fea0003f0f008 */
[----:B------:R-:W2:Y:S01]  /*3f00*/  @UP0 LDCU.64 UR10, c[0x0][0x888] ;  /* 0x00011100ff0a07ac */ /* 0x000ea20008000a00 */
[----:B------:R-:W-:Y:S07]  /*3f10*/  @UP0 UIMAD UR8, UR36, UR4, URZ ;  /* 0x00000004240802a4 */ /* 0x000fee000f8e02ff */
[----:B------:R-:W-:Y:S01]  /*3f20*/  @!P0 PRMT R171, R0, 0x7610, R171 ;  /* 0x0000761000ab8816 */ /* 0x000fe200000000ab */
[----:B--2---:R-:W-:Y:S03]  /*3f30*/  @UP0 UIMAD.WIDE UR10, UR8, 0x4, UR10 ;  /* 0x00000004080a08a5 */ /* 0x004fe6000f8e020a */
[----:B------:R-:W2:Y:S03]  /*3f40*/  @!UP0 LDCU UR8, c[0x0][0x880] ;  /* 0x00011000ff0887ac */ /* 0x000ea60008000800 */
[----:B------:R-:W-:Y:S01]  /*3f50*/  IMAD.U32 R10, RZ, RZ, UR10 ;  /* 0x0000000aff0a7e24 */ /* 0x000fe2000f8e00ff */
[----:B------:R-:W-:Y:S05]  /*3f60*/  MOV R11, UR11 ;  /* 0x0000000b000b7c02 */ /* 0x000fea0008000f00 */
[----:B-----5:R3:W5:Y:S02]  /*3f70*/  @P0 LDG.E R81, desc[UR46][R10.64] ;  /* 0x0000002e0a510981 */ /* 0x020764000c1e1900 */
[----:B--23--:R-:W-:Y:S07]  /*3f80*/  @!P0 IMAD.U32 R81, RZ, RZ, UR8 ;  /* 0x00000008ff518e24 */ /* 0x00cfee000f8e00ff */
.L_x_71:
[----:B-----5:R-:W-:Y:S01]  /*3f90*/  @!P2 FSETP.EQ.AND P0, PT, R81, RZ, PT ;  /* 0x000000ff5100a20b */ /* 0x020fe20003f02000 */
[----:B------:R-:W-:Y:S01]  /*3fa0*/  @!UPT UIADD3 URZ, UPT, UPT, URZ, URZ, URZ ;  /* 0x000000fffffff290 */ /* 0x000fe2000fffe0ff */
[----:B------:R-:W-:Y:S11]  /*3fb0*/  @!P2 BRA `(.L_x_72) ;  /* 0x000000000014a947 */ /* 0x000ff60003800000 */
[----:B------:R-:W-:Y:S02]  /*3fc0*/  LOP3.LUT P2, RZ, R171, 0xff, RZ, 0xc0, !PT ;  /* 0x000000ffabff7812 */ /* 0x000fe4000784c0ff */
[----:B------:R-:W-:Y:S04]  /*3fd0*/  PLOP3.LUT P0, PT, PT, PT, UP0, 0x80, 0x8 ;  /* 0x000000000008781c */ /* 0x000fe80003f0f008 */
[----:B------:R-:W-:Y:S07]  /*3fe0*/  PLOP3.LUT P0, PT, P0, PT, PT, 0x8, 0x80 ;  /* 0x000000000080781c */ /* 0x000fee000070e170 */
[----:B------:R-:W-:Y:S11]  /*3ff0*/  @P2 FSETP.EQ.AND P0, PT, R81, RZ, PT ;  /* 0x000000ff5100220b */ /* 0x000ff60003f02000 */
[----:B------:R-:W-:Y:S02]  /*4000*/  @!UPT UIADD3 URZ, UPT, UPT, URZ, URZ, URZ ;  /* 0x000000fffffff290 */ /* 0x000fe4000fffe0ff */
.L_x_72:
[----:B------:R-:W3:Y:S01]  /*4010*/  SYNCS.PHASECHK.TRANS64.TRYWAIT P2, [UR7+0x40], R12 ;  /* 0x0000400cff0075a7 */ /* 0x000ee20008041107 */
[----:B------:R-:W-:Y:S04]  /*4020*/  ELECT P4, URZ, PT ;  /* 0x0000000000ff782f */ /* 0x000fe80003880000 */
[----:B------:R-:W-:Y:S11]  /*4030*/  PLOP3.LUT P4, PT, P0, P4, PT, 0xf2, 0x2f ;  /* 0x00000000002f781c */ /* 0x000ff60000789e72 */
[----:B------:R-:W-:Y:S02]  /*4040*/  @!UPT UIADD3 URZ, UPT, UPT, URZ, URZ, URZ ;  /* 0x000000fffffff290 */ /* 0x000fe4000fffe0ff */
[----:B-1----:R-:W-:Y:S05]  /*4050*/  @!P4 IADD3 R21, P0, PT, R32, 0x580, RZ ;  /* 0x000005802015c810 */ /* 0x002fea0007f1e0ff */
[----:B------:R-:W-:Y:S01]  /*4060*/  @!P4 IMAD.X R20, RZ, RZ, R33, P0 ;  /* 0x000000ffff14c224 */ /* 0x000fe200000e0621 */
[----:B---3--:R-:W-:Y:S07]  /*4070*/  @!P2 BRA `(.L_x_73) ;  /* 0x0000004400e0a947 */ /* 0x008fee0003800000 */
.L_x_133:
[----:B------:R-:W3:Y:S01]  /*4080*/  LDC.64 R14, c[0x0][0xb10] ;  /* 0x0002c400ff0e7b82 */ /* 0x000ee20000000a00 */
[----:B------:R-:W-:Y:S01]  /*4090*/  @!P4 R2UR UR8, R20 ;  /* 0x000000001408c2ca */ /* 0x000fe200000e0000 */
[----:B------:R-:W-:Y:S01]  /*40a0*/  VOTEU.ALL UP1, P4 ;  /* 0x0000000000ff7886 */ /* 0x000fe20002020000 */
[----:B------:R-:W-:Y:S01]  /*40b0*/  @!P4 R2UR UR9, R21 ;  /* 0x000000001509c2ca */ /* 0x000fe200000e0000 */
[----:B------:R-:W-:Y:S01]  /*40c0*/  UMOV UR10, 0x0 ;  /* 0x00000000000a7882 */ /* 0x000fe20000000000 */
[----:B------:R-:W-:Y:S03]  /*40d0*/  UMOV UR11, 0x10000000 ;  /* 0x10000000000b7882 */ /* 0x000fe60000000000 */
[----:B------:R-:W5:Y:S01]  /*40e0*/  LDC.64 R10, c[0x0][0xb18] ;  /* 0x0002c600ff0a7b82 */ /* 0x000f620000000a00 */
[----:B------:R-:W-:Y:S01]  /*40f0*/  @!UP1 UIADD3 UR16, UPT, UPT, UR7, 0x200, URZ ;  /* 0x0000020007109890 */ /* 0x000fe2000fffe0ff */
[----:B------:R-:W-:Y:S01]  /*4100*/  @P3 SHF.R.U32.HI R28, RZ, 0x10, R25 ;  /* 0x00000010ff1c3819 */ /* 0x000fe20000011619 */
[----:B------:R-:W-:Y:S01]  /*4110*/  VOTEU.ALL UP1, P4 ;  /* 0x0000000000ff7886 */ /* 0x000fe20002020000 */
[----:B------:R-:W-:Y:S01]  /*4120*/  UMOV UR20, UR36 ;  /* 0x0000002400147c82 */ /* 0x000fe20008000000 */
[----:B------:R-:W-:Y:S03]  /*4130*/  VIADD R30, R30, 0x1 ;  /* 0x000000011e1e7836 */ /* 0x000fe60000000000 */
[----:B--2---:R-:W2:Y:S01]  /*4140*/  @!P1 LDC R0, c[0x0][0xb20] ;  /* 0x0002c800ff009b82 */ /* 0x004ea20000000800 */
[----:B------:R-:W-:Y:S01]  /*4150*/  IMAD.U32 R21, RZ, RZ, UR8 ;  /* 0x00000008ff157e24 */ /* 0x000fe2000f8e00ff */
[----:B------:R-:W-:Y:S06]  /*4160*/  UPRMT UR8, UR37, 0x654, UR17 ;  /* 0x0000065425087896 */ /* 0x000fec0008000011 */
[----:B-1----:R-:W1:Y:S01]  /*4170*/  @!P1 LDC R3, c[0x0][0xb0c] ;  /* 0x0002c300ff039b82 */ /* 0x002e620000000800 */
[----:B------:R-:W-:Y:S01]  /*4180*/  IMAD.U32 R20, RZ, RZ, UR9 ;  /* 0x00000009ff147e24 */ /* 0x000fe2000f8e00ff */
[----:B------:R-:W-:Y:S04]  /*4190*/  @!P4 R2UR UR15, R21 ;  /* 0x00000000150fc2ca */ /* 0x000fe800000e0000 */
[----:B------:R-:W-:Y:S01]  /*41a0*/  @!P4 R2UR UR14, R20 ;  /* 0x00000000140ec2ca */ /* 0x000fe200000e0000 */
[----:B------:R-:W-:Y:S11]  /*41b0*/  @!P4 IMAD.MOV.U32 R20, RZ, RZ, 0x2000 ;  /* 0x00002000ff14c424 */ /* 0x000ff600078e00ff */
[----:B------:R-:W-:Y:S01]  /*41c0*/  @!UPT UIADD3 URZ, UPT, UPT, URZ, URZ, URZ ;  /* 0x000000fffffff290 */ /* 0x000fe2000fffe0ff */
[----:B------:R1:W-:Y:S01]  /*41d0*/  @!UP1 UTMALDG.3D [UR16], [UR14], desc[UR10] ;  /* 0x00000a100e0095b4 */ /* 0x0003e20008011000 */
[----:B------:R1:W-:Y:S02]  /*41e0*/  @!P4 SYNCS.ARRIVE.TRANS64.RED.A0TR RZ, [UR7+0x30], R20 ;  /* 0x00003014ffffc9a7 */ /* 0x0003e40008300407 */
[----:B-1----:R-:W-:Y:S01]  /*41f0*/  @!P1 ISETP.NE.AND P2, PT, R3, 0x1, PT ;  /* 0x000000010300980c */ /* 0x002fe20003f45270 */
[C---:B---3--:R-:W-:Y:S01]  /*4200*/  @!P1 IMAD.HI.U32 R14, R13.reuse, R14, RZ ;  /* 0x0000000e0d0e9227 */ /* 0x048fe200078e00ff */
[----:B-----5:R-:W-:Y:S03]  /*4210*/  @!P1 ISETP.NE.AND P0, PT, R10, 0x1, PT ;  /* 0x000000010a00980c */ /* 0x020fe60003f05270 */
[C---:B------:R-:W-:Y:S01]  /*4220*/  @!P1 IMAD.HI.U32 R11, R8.reuse, R11, RZ ;  /* 0x0000000b080b9227 */ /* 0x040fe200078e00ff */
[----:B------:R-:W-:Y:S04]  /*4230*/  @!P1 SHF.R.U32.HI R14, RZ, R15, R14 ;  /* 0x0000000fff0e9219 */ /* 0x000fe8000001160e */
[----:B--2---:R-:W-:Y:S01]  /*4240*/  @!P1 SHF.R.U32.HI R9, RZ, R0, R11 ;  /* 0x00000000ff099219 */ /* 0x004fe2000001160b */
[----:B------:R-:W-:Y:S01]  /*4250*/  SYNCS.ARRIVE.TRANS64.RED.A1T0 RZ, [UR8], RZ ;  /* 0x000000ffffff79a7 */ /* 0x000fe20008100408 */
[----:B------:R-:W-:Y:S02]  /*4260*/  @!P1 SEL R14, R13, R14, !P2 ;  /* 0x0000000e0d0e9207 */ /* 0x000fe40005000000 */
[----:B------:R-:W-:Y:S01]  /*4270*/  @!P1 SEL R9, R8, R9, !P0 ;  /* 0x0000000908099207 */ /* 0x000fe20004000000 */
[----:B------:R-:W1:Y:S04]  /*4280*/  SYNCS.PHASECHK.TRANS64.TRYWAIT P5, [UR7+0x48], R12 ;  /* 0x0000480cff0075a7 */ /* 0x000e6800080a1107 */
[----:B------:R-:W-:Y:S02]  /*4290*/  @!P1 IMAD.IADD R0, R9, 0x1, -R14 ;  /* 0x0000000109009824 */ /* 0x000fe400078e0a0e */
[----:B------:R-:W-:Y:S02]  /*42a0*/  @!P1 IMAD.IADD R9, R14, 0x1, -R9 ;  /* 0x000000010e099824 */ /* 0x000fe400078e0a09 */
[----:B------:R-:W-:Y:S02]  /*42b0*/  @!P1 IMAD R13, R0, R3, R13 ;  /* 0x00000003000d9224 */ /* 0x000fe400078e020d */
[----:B------:R-:W-:Y:S01]  /*42c0*/  @!P1 IMAD R8, R9, R10, R8 ;  /* 0x0000000a09089224 */ /* 0x000fe200078e0208 */
[----:B-1----:R-:W-:Y:S06]  /*42d0*/  @!P5 BRA `(.L_x_74) ;  /* 0x000000440060d947 */ /* 0x002fec0003800000 */
.L_x_135:
[----:B-1----:R-:W-:Y:S01]  /*42e0*/  @!P4 IADD3 R3, P0, PT, R32, 0x580, RZ ;  /* 0x000005802003c810 */ /* 0x002fe20007f1e0ff */
[----:B------:R-:W-:Y:S01]  /*42f0*/  VOTEU.ALL UP1, P4 ;  /* 0x0000000000ff7886 */ /* 0x000fe20002020000 */
[----:B------:R-:W-:Y:S01]  /*4300*/  UMOV UR20, 0x0 ;  /* 0x0000000000147882 */ /* 0x000fe20000000000 */
[----:B------:R-:W-:Y:S01]  /*4310*/  UMOV UR21, 0x10000000 ;  /* 0x1000000000157882 */ /* 0x000fe20000000000 */
[----:B------:R-:W-:Y:S01]  /*4320*/  @!P4 R2UR UR9, R3 ;  /* 0x000000000309c2ca */ /* 0x000fe200000e0000 */
[----:B------:R-:W-:Y:S01]  /*4330*/  @!P4 IMAD.X R0, RZ, RZ, R33, P0 ;  /* 0x000000ffff00c224 */ /* 0x000fe200000e0621 */
[----:B------:R-:W-:Y:S01]  /*4340*/  @!UP1 UIADD3 UR10, UPT, UPT, UR18, 0x40, URZ ;  /* 0x00000040120a9890 */ /* 0x000fe2000fffe0ff */
[----:B------:R-:W-:Y:S01]  /*4350*/  ISETP.NE.AND P0, PT, R30, 0x2, PT ;  /* 0x000000021e00780c */ /* 0x000fe20003f05270 */
[----:B------:R-:W-:Y:S01]  /*4360*/  UMOV UR11, UR19 ;  /* 0x00000013000b7c82 */ /* 0x000fe20008000000 */
[----:B------:R-:W-:Y:S01]  /*4370*/  UMOV UR12, UR36 ;  /* 0x00000024000c7c82 */ /* 0x000fe20008000000 */
[----:B------:R-:W-:Y:S01]  /*4380*/  @!P4 R2UR UR8, R0 ;  /* 0x000000000008c2ca */ /* 0x000fe200000e0000 */
[----:B------:R-:W-:Y:S01]  /*4390*/  IMAD.IADD R20, R8, 0x1, R147 ;  /* 0x0000000108147824 */ /* 0x000fe200078e0293 */
[----:B------:R-:W-:Y:S01]  /*43a0*/  @P3 R2UR UR36, R28 ;  /* 0x000000001c2432ca */ /* 0x000fe200000e0000 */
[----:B------:R-:W-:Y:S01]  /*43b0*/  IMAD.IADD R21, R13, 0x1, R170 ;  /* 0x000000010d157824 */ /* 0x000fe200078e02aa */
[----:B------:R-:W-:Y:S02]  /*43c0*/  SEL R0, RZ, 0x1, P0 ;  /* 0x00000001ff007807 */ /* 0x000fe40000000000 */
[----:B------:R-:W-:Y:S01]  /*43d0*/  LOP3.LUT R31, R31, 0x1, RZ, 0x3c, !PT ;  /* 0x000000011f1f7812 */ /* 0x000fe200078e3cff */
[----:B------:R-:W-:Y:S01]  /*43e0*/  IMAD.U32 R10, RZ, RZ, UR9 ;  /* 0x00000009ff0a7e24 */ /* 0x000fe2000f8e00ff */
[----:B------:R-:W-:Y:S01]  /*43f0*/  @!UP1 UIADD3 UR9, UPT, UPT, UR7, 0x38, URZ ;  /* 0x0000003807099890 */ /* 0x000fe2000fffe0ff */
[----:B------:R-:W-:Y:S02]  /*4400*/  LOP3.LUT R29, R29, R0, RZ, 0x3c, !PT ;  /* 0x000000001d1d7212 */ /* 0x000fe400078e3cff */
[----:B------:R-:W-:Y:S02]  /*4410*/  SEL R30, R30, RZ, P0 ;  /* 0x000000ff1e1e7207 */ /* 0x000fe40000000000 */
[----:B------:R-:W-:Y:S01]  /*4420*/  IMAD.U32 R11, RZ, RZ, UR8 ;  /* 0x00000008ff0b7e24 */ /* 0x000fe2000f8e00ff */
[----:B------:R-:W-:Y:S01]  /*4430*/  @!P4 R2UR UR14, R10 ;  /* 0x000000000a0ec2ca */ /* 0x000fe200000e0000 */
[----:B------:R-:W-:Y:S01]  /*4440*/  @!UP1 UIADD3 UR8, UPT, UPT, UR7, 0x2200, URZ ;  /* 0x0000220007089890 */ /* 0x000fe2000fffe0ff */
[----:B------:R-:W-:Y:S02]  /*4450*/  VOTEU.ALL UP1, P4 ;  /* 0x0000000000ff7886 */ /* 0x000fe40002020000 */
[----:B------:R-:W-:Y:S11]  /*4460*/  @!P4 R2UR UR15, R11 ;  /* 0x000000000b0fc2ca */ /* 0x000ff600000e0000 */
[----:B------:R-:W-:Y:S02]  /*4470*/  @!UPT UIADD3 URZ, UPT, UPT, URZ, URZ, URZ ;  /* 0x000000fffffff290 */ /* 0x000fe4000fffe0ff */
[----:B------:R2:W-:Y:S01]  /*4480*/  @!UP1 UTMALDG.3D [UR8], [UR14], desc[UR20] ;  /* 0x000014080e0095b4 */ /* 0x0005e20008011000 */
[----:B------:R2:W-:Y:S01]  /*4490*/  @!P4 SYNCS.ARRIVE.TRANS64.RED.A0TR RZ, [UR7+0x38], R23 ;  /* 0x00003817ffffc9a7 */ /* 0x0005e20008300407 */
[----:B------:R-:W-:Y:S01]  /*44a0*/  UPLOP3.LUT UP1, UPT, UPT, UPT, UPT, 0x80, 0x8 ;  /* 0x000000000008789c */ /* 0x000fe20003f2f070 */
[----:B------:R-:W-:Y:S01]  /*44b0*/  SYNCS.ARRIVE.TRANS64.RED.A1T0 RZ, [UR13], RZ ;  /* 0x000000ffffff79a7 */ /* 0x000fe2000810040d */
[----:B------:R-:W-:Y:S09]  /*44c0*/  @P3 BRA `(.L_x_75) ;  /* 0xfffffff400503947 */ /* 0x000ff2000383ffff */
[----:B------:R-:W-:-:S04]  /*44d0*/  SHF.L.U32 R3, R31, 0x1f, RZ ;  /* 0x0000001f1f037819 */ /* 0x000fc800000006ff */
[----:B------:R-:W1:Y:S02]  /*44e0*/  SYNCS.PHASECHK.TRANS64.TRYWAIT P0, [UR7+0x40], R3 ;  /* 0x00004003ff0075a7 */ /* 0x000e640008001107 */
[----:B-1----:R-:W-:Y:S05]  /*44f0*/  @!P0 BRA `(.L_x_76) ;  /* 0x0000004000f08947 */ /* 0x002fea0003800000 */
.L_x_137:
[----:B-1----:R-:W-:-:S07]  /*4500*/  MOV R0, UR7 ;  /* 0x0000000700007c02 */ /* 0x002fce0008000f00 */
.L_x_77:
[----:B-1----:R-:W-:-:S04]  /*4510*/  SHF.L.U32 R3, R31, 0x1f, RZ ;  /* 0x0000001f1f037819 */ /* 0x002fc800000006ff */
[----:B------:R1:W3:Y:S03]  /*4520*/  SYNCS.PHASECHK.TRANS64.TRYWAIT P0, [R0+URZ+0x48], R3 ;  /* 0x00004803000075a7 */ /* 0x0002e600080011ff */
[----:B---3--:R-:W-:Y:S05]  /*4530*/  @!P0 NANOSLEEP.SYNCS 0x989680 ;  /* 0x009896800000895d */ /* 0x008fea0003900000 */
[----:B------:R-:W3:Y:S02]  /*4540*/  @!P0 SYNCS.PHASECHK.TRANS64 P0, [R0+URZ+0x48], R3 ;  /* 0x00004803000085a7 */ /* 0x000ee400080010ff */
[----:B--23--:R-:W-:Y:S05]  /*4550*/  @P0 EXIT ;  /* 0x000000000000094d */ /* 0x00cfea0003800000 */
[----:B------:R-:W-:Y:S05]  /*4560*/  BRA `(.L_x_77) ;  /* 0xfffffffc00e87947 */ /* 0x000fea000383ffff */
.L_x_66:
[----:B------:R-:W-:-:S06]  /*4570*/  UISETP.GE.AND UP1, UPT, UR8, 0x4, UPT ;  /* 0x000000040800788c */ /* 0x000fcc000bf26270 */
[----:B------:R-:W-:-:S13]  /*4580*/  PLOP3.LUT P0, PT, PT, PT, UP1, 0x80, 0x8 ;  /* 0x000000000008781c */ /* 0x000fda0003f0f018 */
[----:B------:R-:W-:Y:S05]  /*4590*/  @!P0 EXIT ;  /* 0x000000000000894d */ /* 0x000fea0003800000 */
[----:B------:R-:W-:Y:S01]  /*45a0*/  BAR.SYNC.DEFER_BLOCKING 0x6, 0xa0 ;  /* 0x0182800000007b1d */ /* 0x000fe20000010000 */
[C---:B------:R-:W-:Y:S01]  /*45b0*/  IMAD.SHL.U32 R3, R189.reuse, 0x40, RZ ;  /* 0x00000040bd037824 */ /* 0x040fe200078e00ff */
[C---:B------:R-:W-:Y:S01]  /*45c0*/  LOP3.LUT R193, R189.reuse, 0x60, RZ, 0xc0, !PT ;  /* 0x00000060bdc17812 */ /* 0x040fe200078ec0ff */
[C---:B------:R-:W-:Y:S01]  /*45d0*/  IMAD.SHL.U32 R172, R189.reuse, 0x8, RZ ;  /* 0x00000008bdac7824 */ /* 0x040fe200078e00ff */
[C---:B------:R-:W-:Y:S01]  /*45e0*/  LOP3.LUT R191, R189.reuse, 0x2, RZ, 0xc0, !PT ;  /* 0x00000002bdbf7812 */ /* 0x040fe200078ec0ff */
[----:B------:R-:W-:Y:S01]  /*45f0*/  IMAD.U32 R79, R189, 0x10000, RZ ;  /* 0x00010000bd4f7824 */ /* 0x000fe200078e00ff */
[----:B------:R-:W-:Y:S02]  /*4600*/  UMOV UR49, 0x400 ;  /* 0x0000040000317882 */ /* 0x000fe40000000000 */
[----:B------:R-:W1:Y:S01]  /*4610*/  LDC R177, c[0x0][0x370] ;  /* 0x0000dc00ffb17b82 */ /* 0x000e620000000800 */
[----:B------:R-:W-:Y:S01]  /*4620*/  ULEA UR49, UR37, UR49, 0x18 ;  /* 0x0000003125317291 */ /* 0x000fe2000f8ec0ff */
[----:B------:R-:W-:Y:S01]  /*4630*/  LOP3.LUT R5, R3, 0x180, RZ, 0xc0, !PT ;  /* 0x0000018003057812 */ /* 0x000fe200078ec0ff */
[----:B------:R-:W-:Y:S01]  /*4640*/  HFMA2 R195, -RZ, RZ, 0, 0 ;  /* 0x00000000ffc37431 */ /* 0x000fe200000001ff */
[----:B------:R-:W-:Y:S01]  /*4650*/  LOP3.LUT R79, R79, 0x600000, RZ, 0xc0, !PT ;  /* 0x006000004f4f7812 */ /* 0x000fe200078ec0ff */
[----:B------:R-:W-:Y:S01]  /*4660*/  UIADD3 UR4, UPT, UPT, UR49, 0x4200, URZ ;  /* 0x0000420031047890 */ /* 0x000fe2000fffe0ff */
[----:B------:R-:W-:Y:S01]  /*4670*/  LOP3.LUT R172, R5, 0x30, R172, 0xf8, !PT ;  /* 0x0000003005ac7812 */ /* 0x000fe200078ef8ac */
[----:B------:R-:W-:Y:S01]  /*4680*/  IMAD.MOV.U32 R76, RZ, RZ, RZ ;  /* 0x000000ffff4c7224 */ /* 0x000fe200078e00ff */
[----:B------:R-:W2:Y:S01]  /*4690*/  LDC R74, c[0x0][0xb0c] ;  /* 0x0002c300ff4a7b82 */ /* 0x000ea20000000800 */
[----:B------:R-:W-:-:S02]  /*46a0*/  LOP3.LUT R189, R189, 0x4, RZ, 0xc0, !PT ;  /* 0x00000004bdbd7812 */ /* 0x000fc400078ec0ff */
[----:B------:R-:W-:Y:S02]  /*46b0*/  CS2R R182, SRZ ;  /* 0x0000000000b67805 */ /* 0x000fe4000001ff00 */
[----:B------:R-:W-:Y:S02]  /*46c0*/  LOP3.LUT R172, R172, 0x1e40, R3, 0xf8, !PT ;  /* 0x00001e40acac7812 */ /* 0x000fe400078ef803 */
[----:B------:R-:W-:Y:S02]  /*46d0*/  CS2R R180, SRZ ;  /* 0x0000000000b47805 */ /* 0x000fe4000001ff00 */
[----:B------:R-:W-:Y:S01]  /*46e0*/  IADD3 R188, PT, PT, -R189, 0x2, RZ ;  /* 0x00000002bdbc7810 */ /* 0x000fe20007ffe1ff */
[----:B------:R-:W-:Y:S01]  /*46f0*/  IMAD.MOV R176, RZ, RZ, -R191 ;  /* 0x000000ffffb07224 */ /* 0x000fe200078e0abf */
[----:B------:R-:W-:Y:S01]  /*4700*/  MOV R192, UR4 ;  /* 0x0000000400c07c02 */ /* 0x000fe20008000f00 */
[----:B------:R-:W4:Y:S01]  /*4710*/  LDC R174, c[0x0][0xb20] ;  /* 0x0002c800ffae7b82 */ /* 0x000f220000000800 */
[----:B------:R-:W3:Y:S01]  /*4720*/  LDS R0, [UR49+0x110] ;  /* 0x00011031ff007984 */ /* 0x000ee20008000800 */
[----:B------:R-:W-:Y:S01]  /*4730*/  VIADD R190, R172, UR49 ;  /* 0x00000031acbe7c36 */ /* 0x000fe20008000000 */
[----:B------:R-:W1:Y:S01]  /*4740*/  LDCU.64 UR52, c[0x0][0x348] ;  /* 0x00006900ff3477ac */ /* 0x000e620008000a00 */
[----:B------:R-:W-:-:S02]  /*4750*/  IMAD.MOV R175, RZ, RZ, -R189 ;  /* 0x000000ffffaf7224 */ /* 0x000fc400078e0abd */
[----:B------:R-:W-:Y:S01]  /*4760*/  VIADD R190, R190, 0x200 ;  /* 0x00000200bebe7836 */ /* 0x000fe20000000000 */
[----:B------:R-:W1:Y:S01]  /*4770*/  LDCU.64 UR38, c[0x0][0x888] ;  /* 0x00011100ff2677ac */ /* 0x000e620008000a00 */
[----:B------:R-:W1:Y:S01]  /*4780*/  LDC R73, c[0x0][0xb30] ;  /* 0x0002cc00ff497b82 */ /* 0x000e620000000800 */
[----:B------:R-:W1:Y:S01]  /*4790*/  LDCU.64 UR44, c[0x0][0x890] ;  /* 0x00011200ff2c77ac */ /* 0x000e620008000a00 */
[----:B------:R-:W-:-:S06]  /*47a0*/  UIADD3 UR48, UPT, UPT, UR49, 0x200, URZ ;  /* 0x0000020031307890 */ /* 0x000fcc000fffe0ff */
[----:B------:R-:W1:Y:S08]  /*47b0*/  LDC.64 R168, c[0x0][0xb10] ;  /* 0x0002c400ffa87b82 */ /* 0x000e700000000a00 */
[----:B------:R-:W1:Y:S08]  /*47c0*/  LDC.64 R70, c[0x0][0xb18] ;  /* 0x0002c600ff467b82 */ /* 0x000e700000000a00 */
[----:B------:R-:W1:Y:S08]  /*47d0*/  LDC.64 R68, c[0x0][0xb28] ;  /* 0x0002ca00ff447b82 */ /* 0x000e700000000a00 */
[----:B------:R-:W1:Y:S01]  /*47e0*/  LDC.64 R166, c[0x0][0x8b0] ;  /* 0x00022c00ffa67b82 */ /* 0x000e620000000a00 */
[----:B---3--:R-:W-:-:S07]  /*47f0*/  IMAD.IADD R79, R0, 0x1, R79 ;  /* 0x00000001004f7824 */ /* 0x008fce00078e024f */
[----:B------:R-:W3:Y:S08]  /*4800*/  LDC.64 R164, c[0x0][0x8a8] ;  /* 0x00022a00ffa47b82 */ /* 0x000ef00000000a00 */
[----:B--2-4-:R-:W1:Y:S02]  /*4810*/  LDC R178, c[0x0][0x374] ;  /* 0x0000dd00ffb27b82 */ /* 0x014e640000000800 */
.L_x_104:
[C---:B------:R-:W-:Y:S02]  /*4820*/  LEA R0, R195.reuse, UR49, 0x3 ;  /* 0x00000031c3007c11 */ /* 0x040fe4000f8e18ff */
[----:B------:R-:W-:Y:S02]  /*4830*/  SHF.L.U32 R3, R182, 0x1f, RZ ;  /* 0x0000001fb6037819 */ /* 0x000fe400000006ff */
[----:B------:R-:W-:Y:S02]  /*4840*/  LEA R16, R195, UR49, 0x4 ;  /* 0x00000031c3107c11 */ /* 0x000fe4000f8e20ff */
[----:B------:R-:W2:Y:S02]  /*4850*/  SYNCS.PHASECHK.TRANS64.TRYWAIT P0, [R0+URZ+0x60], R3 ;  /* 0x00006003000075a7 */ /* 0x000ea400080011ff */
[----:B-12---:R-:W-:Y:S05]  /*4860*/  @!P0 BRA `(.L_x_78) ;  /* 0x00000040002c8947 */ /* 0x006fea0003800000 */
.L_x_138:
[----:B------:R-:W4:Y:S01]  /*4870*/  LDC.64 R12, c[0x0][0xb10] ;  /* 0x0002c400ff0c7b82 */ /* 0x000f220000000a00 */
[----:B------:R-:W3:Y:S01]  /*4880*/  LDS.128 R16, [R16+0xf0] ;  /* 0x0000f00010107984 */ /* 0x000ee20000000c00 */
[----:B-1----:R-:W-:Y:S01]  /*4890*/  ISETP.NE.AND P1, PT, R73, 0x1, PT ;  /* 0x000000014900780c */ /* 0x002fe20003f25270 */
[----:B--2---:R-:W-:Y:S01]  /*48a0*/  VIADD R0, R0, 0x70 ;  /* 0x0000007000007836 */ /* 0x004fe20000000000 */
[----:B------:R-:W-:Y:S04]  /*48b0*/  ISETP.GE.AND P0, PT, R72, 0x1, PT ;  /* 0x000000014800780c */ /* 0x000fe80003f06270 */
[----:B------:R-:W1:Y:S01]  /*48c0*/  LDC.64 R10, c[0x0][0xb18] ;  /* 0x0002c600ff0a7b82 */ /* 0x000e620000000a00 */
[----:B------:R-:W-:Y:S01]  /*48d0*/  PRMT R0, RZ, 0x654, R0 ;  /* 0x00000654ff007816 */ /* 0x000fe20000000000 */
[----:B------:R-:W-:Y:S01]  /*48e0*/  @!PT LDS RZ, [RZ] ;  /* 0x00000000fffff984 */ /* 0x000fe20000000800 */
[----:B------:R-:W-:Y:S01]  /*48f0*/  @!PT LDS RZ, [RZ] ;  /* 0x00000000fffff984 */ /* 0x000fe20000000800 */
[----:B------:R-:W-:Y:S01]  /*4900*/  @!PT LDS RZ, [RZ] ;  /* 0x00000000fffff984 */ /* 0x000fe20000000800 */
[----:B------:R-:W-:Y:S01]  /*4910*/  @!PT LDS RZ, [RZ] ;  /* 0x00000000fffff984 */ /* 0x000fe20000000800 */
[----:B------:R2:W-:Y:S06]  /*4920*/  MEMBAR.ALL.CTA ;  /* 0x0000000000007992 */ /* 0x0005ec0000008000 */
[----:B--2---:R-:W2:Y:S01]  /*4930*/  FENCE.VIEW.ASYNC.S ;  /* 0x00000000000073c6 */ /* 0x004ea20000000000 */
[----:B------:R-:W1:Y:S08]  /*4940*/  @!P1 LDC R14, c[0x0][0xb20] ;  /* 0x0002c800ff0e9b82 */ /* 0x000e700000000800 */
[----:B------:R-:W1:Y:S01]  /*4950*/  @!P1 LDC R9, c[0x0][0xb0c] ;  /* 0x0002c300ff099b82 */ /* 0x000e620000000800 */
[----:B--2---:R2:W-:Y:S01]  /*4960*/  SYNCS.ARRIVE.TRANS64.RED.A1T0 RZ, [R0+URZ], RZ ;  /* 0x000000ff00ff79a7 */ /* 0x0045e200081004ff */
[----:B---3--:R-:W-:Y:S04]  /*4970*/  LOP3.LUT P4, RZ, R18, 0x1, RZ, 0xc0, !PT ;  /* 0x0000000112ff7812 */ /* 0x008fe8000788c0ff */
[----:B------:R-:W-:Y:S09]  /*4980*/  P2R R194, PR, RZ, 0x10 ;  /* 0x00000010ffc27803 */ /* 0x000ff20000000000 */
[----:B------:R-:W-:Y:S02]  /*4990*/  @P4 MOV R77, R16 ;  /* 0x00000010004d4202 */ /* 0x000fe40000000f00 */
[----:B------:R-:W-:Y:S01]  /*49a0*/  @P4 LOP3.LUT R75, R17, 0xffff, RZ, 0xc0, !PT ;  /* 0x0000ffff114b4812 */ /* 0x000fe200078ec0ff */
[----:B--2-4-:R-:W-:Y:S06]  /*49b0*/  @!P0 BRA `(.L_x_79) ;  /* 0x0000000000a48947 */ /* 0x014fec0003800000 */
[----:B------:R-:W-:Y:S01]  /*49c0*/  IMAD.HI.U32 R23, R178, R71, RZ ;  /* 0x00000047b2177227 */ /* 0x000fe200078e00ff */
[----:B------:R-:W-:Y:S02]  /*49d0*/  ISETP.NE.AND P0, PT, R70, 0x1, PT ;  /* 0x000000014600780c */ /* 0x000fe40003f05270 */
[----:B------:R-:W-:Y:S01]  /*49e0*/  ISETP.NE.AND P2, PT, R72, 0x1, PT ;  /* 0x000000014800780c */ /* 0x000fe20003f45270 */
[----:B------:R-:W-:Y:S01]  /*49f0*/  IMAD.HI.U32 R22, R177, R168, RZ ;  /* 0x000000a8b1167227 */ /* 0x000fe200078e00ff */
[----:B------:R-:W-:Y:S02]  /*4a00*/  SHF.R.U32.HI R23, RZ, R174, R23 ;  /* 0x000000aeff177219 */ /* 0x000fe40000011617 */
[----:B------:R-:W-:Y:S01]  /*4a10*/  ISETP.NE.AND P3, PT, R74, 0x1, PT ;  /* 0x000000014a00780c */ /* 0x000fe20003f65270 */
[----:B------:R-:W-:Y:S01]  /*4a20*/  IMAD.HI.U32 R26, R77, R168, RZ ;  /* 0x000000a84d1a7227 */ /* 0x000fe200078e00ff */
[----:B------:R-:W-:Y:S02]  /*4a30*/  SHF.R.U32.HI R22, RZ, R169, R22 ;  /* 0x000000a9ff167219 */ /* 0x000fe40000011616 */
[----:B------:R-:W-:Y:S01]  /*4a40*/  SEL R3, R178, R23, !P0 ;  /* 0x00000017b2037207 */ /* 0x000fe20004000000 */
[----:B------:R-:W-:Y:S01]  /*4a50*/  IMAD.HI.U32 R23, R75, R71, RZ ;  /* 0x000000474b177227 */ /* 0x000fe200078e00ff */
[----:B------:R-:W-:Y:S02]  /*4a60*/  SEL R7, R177, R22, !P3 ;  /* 0x00000016b1077207 */ /* 0x000fe40005800000 */
[----:B------:R-:W-:Y:S01]  /*4a70*/  SHF.R.U32.HI R26, RZ, R169, R26 ;  /* 0x000000a9ff1a7219 */ /* 0x000fe2000001161a */
[-C--:B------:R-:W-:Y:S04]  /*4a80*/  IMAD.HI.U32 R22, R3, R68.reuse, RZ ;  /* 0x0000004403167227 */ /* 0x080fe800078e00ff */
[----:B------:R-:W-:Y:S01]  /*4a90*/  IMAD.HI.U32 R24, R7, R68, RZ ;  /* 0x0000004407187227 */ /* 0x000fe200078e00ff */
[-C--:B------:R-:W-:Y:S02]  /*4aa0*/  @P2 SHF.R.U32.HI R3, RZ, R69.reuse, R22 ;  /* 0x00000045ff032219 */ /* 0x080fe40000011616 */
[----:B------:R-:W-:Y:S02]  /*4ab0*/  SHF.R.U32.HI R22, RZ, R174, R23 ;  /* 0x000000aeff167219 */ /* 0x000fe40000011617 */
[----:B------:R-:W-:Y:S01]  /*4ac0*/  @P2 SHF.R.U32.HI R7, RZ, R69, R24 ;  /* 0x00000045ff072219 */ /* 0x000fe20000011618 */
[C---:B------:R-:W-:Y:S01]  /*4ad0*/  IMAD R2, R72.reuse, R3, RZ ;  /* 0x0000000348027224 */ /* 0x040fe200078e02ff */
[----:B------:R-:W-:Y:S02]  /*4ae0*/  SEL R5, R75, R22, !P0 ;  /* 0x000000164b057207 */ /* 0x000fe40004000000 */
[----:B------:R-:W-:Y:S01]  /*4af0*/  SEL R3, R77, R26, !P3 ;  /* 0x0000001a4d037207 */ /* 0x000fe20005800000 */
[----:B------:R-:W-:Y:S01]  /*4b00*/  IMAD R4, R72, R7, RZ ;  /* 0x0000000748047224 */ /* 0x000fe200078e02ff */
[C---:B------:R-:W-:Y:S01]  /*4b10*/  ISETP.GE.AND P0, PT, R5.reuse, R2, PT ;  /* 0x000000020500720c */ /* 0x040fe20003f06270 */
[----:B------:R-:W-:Y:S03]  /*4b20*/  IMAD.HI.U32 R6, R5, R68, RZ ;  /* 0x0000004405067227 */ /* 0x000fe600078e00ff */
[----:B------:R-:W-:Y:S01]  /*4b30*/  ISETP.GE.OR P0, PT, R3, R4, P0 ;  /* 0x000000040300720c */ /* 0x000fe20000706670 */
[----:B------:R-:W-:Y:S01]  /*4b40*/  IMAD.MOV R4, RZ, RZ, -R3 ;  /* 0x000000ffff047224 */ /* 0x000fe200078e0a03 */
[-C--:B------:R-:W-:Y:S03]  /*4b50*/  SHF.R.U32.HI R6, RZ, R69.reuse, R6 ;  /* 0x00000045ff067219 */ /* 0x080fe60000011606 */
[----:B------:R-:W-:Y:S01]  /*4b60*/  IMAD R77, R74, R4, R77 ;  /* 0x000000044a4d7224 */ /* 0x000fe200078e024d */
[----:B------:R-:W-:Y:S05]  /*4b70*/  SEL R15, R5, R6, !P2 ;  /* 0x00000006050f7207 */ /* 0x000fea0005000000 */
[----:B------:R-:W-:Y:S02]  /*4b80*/  IMAD.MOV R6, RZ, RZ, -R15 ;  /* 0x000000ffff067224 */ /* 0x000fe400078e0a0f */
[C---:B------:R-:W-:Y:S04]  /*4b90*/  @!P0 IMAD.HI.U32 R2, R3.reuse, R68, RZ ;  /* 0x0000004403028227 */ /* 0x040fe800078e00ff */
[----:B------:R-:W-:Y:S01]  /*4ba0*/  IMAD R6, R72, R6, R5 ;  /* 0x0000000648067224 */ /* 0x000fe200078e0205 */
[----:B------:R-:W-:Y:S04]  /*4bb0*/  @!P0 SHF.R.U32.HI R2, RZ, R69, R2 ;  /* 0x00000045ff028219 */ /* 0x000fe80000011602 */
[----:B------:R-:W-:Y:S02]  /*4bc0*/  @!P0 SEL R0, R3, R2, !P2 ;  /* 0x0000000203008207 */ /* 0x000fe40005000000 */
[----:B------:R-:W-:Y:S02]  /*4bd0*/  IADD3 R2, PT, PT, -R5, RZ, RZ ;  /* 0x000000ff05027210 */ /* 0x000fe40007ffe1ff */
[----:B------:R-:W-:Y:S01]  /*4be0*/  @!P0 IADD3 R8, PT, PT, R15, -R0, RZ ;  /* 0x800000000f088210 */ /* 0x000fe20007ffe0ff */
[----:B------:R-:W-:Y:S02]  /*4bf0*/  @!P0 IMAD R0, R7, R6, R0 ;  /* 0x0000000607008224 */ /* 0x000fe400078e0200 */
[----:B------:R-:W-:Y:S02]  /*4c00*/  IMAD R75, R70, R2, R75 ;  /* 0x00000002464b7224 */ /* 0x000fe400078e024b */
[----:B------:R-:W-:Y:S02]  /*4c10*/  @!P0 IMAD R5, R8, R72, R3 ;  /* 0x0000004808058224 */ /* 0x000fe400078e0203 */
[----:B------:R-:W-:Y:S04]  /*4c20*/  @!P0 IMAD.MOV.U32 R3, RZ, RZ, R0 ;  /* 0x000000ffff038224 */ /* 0x000fe800078e0000 */
[----:B------:R-:W-:Y:S02]  /*4c30*/  IMAD R77, R3, R74, R77 ;  /* 0x0000004a034d7224 */ /* 0x000fe400078e024d */
[----:B------:R-:W-:Y:S07]  /*4c40*/  IMAD R75, R5, R70, R75 ;  /* 0x00000046054b7224 */ /* 0x000fee00078e024b */
.L_x_79:
[----:B-1----:R-:W-:Y:S01]  /*4c50*/  @!P1 ISETP.NE.AND P0, PT, R10, 0x1, PT ;  /* 0x000000010a00980c */ /* 0x002fe20003f05270 */
[----:B------:R-:W-:Y:S01]  /*4c60*/  @!P1 IMAD.HI.U32 R0, R77, R12, RZ ;  /* 0x0000000c4d009227 */ /* 0x000fe200078e00ff */
[----:B------:R-:W-:Y:S01]  /*4c70*/  @!P1 ISETP.NE.AND P2, PT, R9, 0x1, PT ;  /* 0x000000010900980c */ /* 0x000fe20003f45270 */
[----:B------:R-:W-:Y:S01]  /*4c80*/  ULOP3.LUT UP0, URZ, UR48, 0x1b0, URZ, 0xc0, !UPT ;  /* 0x000001b030ff7892 */ /* 0x000fe2000f80c0ff */
[----:B------:R-:W-:Y:S01]  /*4c90*/  R2UR UR42, R21 ;  /* 0x00000000152a72ca */ /* 0x000fe200000e0000 */
[----:B------:R-:W-:Y:S01]  /*4ca0*/  @!P1 IMAD.HI.U32 R3, R75, R11, RZ ;  /* 0x0000000b4b039227 */ /* 0x000fe200078e00ff */
[----:B------:R-:W-:Y:S02]  /*4cb0*/  @!P1 SHF.R.U32.HI R0, RZ, R13, R0 ;  /* 0x0000000dff009219 */ /* 0x000fe40000011600 */
[----:B------:R-:W-:Y:S01]  /*4cc0*/  R2UR UR41, R20 ;  /* 0x00000000142972ca */ /* 0x000fe200000e0000 */
[----:B------:R-:W-:Y:S01]  /*4cd0*/  VIADD R195, R195, 0x1 ;  /* 0x00000001c3c37836 */ /* 0x000fe20000000000 */
[----:B------:R-:W-:Y:S02]  /*4ce0*/  @!P1 SHF.R.U32.HI R2, RZ, R14, R3 ;  /* 0x0000000eff029219 */ /* 0x000fe40000011603 */
[----:B------:R-:W-:Y:S02]  /*4cf0*/  @!P1 SEL R3, R77, R0, !P2 ;  /* 0x000000004d039207 */ /* 0x000fe40005000000 */
[----:B------:R-:W-:Y:S02]  /*4d00*/  @!P1 SEL R2, R75, R2, !P0 ;  /* 0x000000024b029207 */ /* 0x000fe40004000000 */
[----:B------:R-:W-:Y:S01]  /*4d10*/  @P4 SHF.R.U32.HI R179, RZ, 0x10, R17 ;  /* 0x00000010ffb34819 */ /* 0x000fe20000011611 */
[----:B------:R-:W-:Y:S02]  /*4d20*/  USHF.L.U32 UR42, UR42, 0x7, URZ ;  /* 0x000000072a2a7899 */ /* 0x000fe400080006ff */
[----:B------:R-:W-:Y:S02]  /*4d30*/  @!P1 IMAD.IADD R0, R2, 0x1, -R3 ;  /* 0x0000000102009824 */ /* 0x000fe400078e0a03 */
[----:B------:R-:W-:Y:S01]  /*4d40*/  @!P1 IMAD.IADD R2, R3, 0x1, -R2 ;  /* 0x0000000103029824 */ /* 0x000fe200078e0a02 */
[----:B------:R-:W-:Y:S01]  /*4d50*/  USHF.L.U32 UR41, UR41, 0x7, URZ ;  /* 0x0000000729297899 */ /* 0x000fe200080006ff */
[----:B------:R-:W-:Y:S02]  /*4d60*/  @!P1 IMAD R77, R0, R9, R77 ;  /* 0x00000009004d9224 */ /* 0x000fe400078e024d */
[----:B------:R-:W-:Y:S01]  /*4d70*/  @!P1 IMAD R75, R2, R10, R75 ;  /* 0x0000000a024b9224 */ /* 0x000fe200078e024b */
[----:B------:R-:W-:Y:S08]  /*4d80*/  BRA.U !UP0, `(.L_x_80) ;  /* 0x0000000108407547 */ /* 0x000ff0000b800000 */
[----:B------:R-:W1:Y:S01]  /*4d90*/  LDCU.64 UR8, c[0x4][0x80] ;  /* 0x01001000ff0877ac */ /* 0x000e620008000a00 */
[----:B------:R-:W-:Y:S01]  /*4da0*/  MOV R3, 0x0 ;  /* 0x0000000000037802 */ /* 0x000fe20000000f00 */
[----:B------:R-:W-:Y:S02]  /*4db0*/  HFMA2 R12, -RZ, RZ, 0, 5.9604644775390625e-08 ;  /* 0x00000001ff0c7431 */ /* 0x000fe400000001ff */
[----:B------:R-:W-:Y:S02]  /*4dc0*/  IMAD.MOV.U32 R8, RZ, RZ, 0x70 ;  /* 0x00000070ff087424 */ /* 0x000fe400078e00ff */
[----:B------:R-:W-:Y:S01]  /*4dd0*/  IMAD.MOV.U32 R13, RZ, RZ, RZ ;  /* 0x000000ffff0d7224 */ /* 0x000fe200078e00ff */
[----:B------:R-:W2:Y:S01]  /*4de0*/  LDCU.64 UR6, c[0x4][0x88] ;  /* 0x01001100ff0677ac */ /* 0x000ea20008000a00 */
[----:B------:R-:W3:Y:S01]  /*4df0*/  LDC.64 R2, c[0x4][R3] ;  /* 0x0100000003027b82 */ /* 0x000ee20000000a00 */
[----:B------:R-:W4:Y:S01]  /*4e00*/  LDCU.64 UR4, c[0x4][0x8] ;  /* 0x01000100ff0477ac */ /* 0x000f220008000a00 */
[----:B-1----:R-:W-:Y:S01]  /*4e10*/  MOV R5, UR9 ;  /* 0x0000000900057c02 */ /* 0x002fe20008000f00 */
[----:B------:R-:W-:Y:S01]  /*4e20*/  IMAD.U32 R4, RZ, RZ, UR8 ;  /* 0x00000008ff047e24 */ /* 0x000fe2000f8e00ff */
[----:B--2---:R-:W-:Y:S01]  /*4e30*/  MOV R7, UR7 ;  /* 0x0000000700077c02 */ /* 0x004fe20008000f00 */
[----:B------:R-:W-:Y:S01]  /*4e40*/  IMAD.U32 R6, RZ, RZ, UR6 ;  /* 0x00000006ff067e24 */ /* 0x000fe2000f8e00ff */
[----:B----4-:R-:W-:Y:S01]  /*4e50*/  MOV R11, UR5 ;  /* 0x00000005000b7c02 */ /* 0x010fe20008000f00 */
[----:B------:R-:W-:Y:S02]  /*4e60*/  IMAD.U32 R10, RZ, RZ, UR4 ;  /* 0x00000004ff0a7e24 */ /* 0x000fe4000f8e00ff */
[----:B------:R-:W-:Y:S07]  /*4e70*/  LEPC R20, `(.L_x_80) ;  /* 0x000000001014794e */ /* 0x000fee0000000000 */
[----:B---3-5:R-:W-:Y:S05]  /*4e80*/  CALL.ABS.NOINC R2 ;  /* 0x0000000002007343 */ /* 0x028fea0003c00000 */
.L_x_80:
[----:B------:R-:W-:Y:S01]  /*4e90*/  LOP3.LUT P0, RZ, R192, 0x1b0, RZ, 0xc0, !PT ;  /* 0x000001b0c0ff7812 */ /* 0x000fe2000780c0ff */
[----:B------:R-:W-:Y:S11]  /*4ea0*/  BSSY.RECONVERGENT B6, `(.L_x_81) ;  /* 0x0000013000067945 */ /* 0x000ff60003800200 */
[----:B------:R-:W-:Y:S01]  /*4eb0*/  @!UPT UIADD3 URZ, UPT, UPT, URZ, URZ, URZ ;  /* 0x000000fffffff290 */ /* 0x000fe2000fffe0ff */
[----:B------:R-:W-:Y:S05]  /*4ec0*/  @!P0 BRA `(.L_x_82) ;  /* 0x0000000000408947 */ /* 0x000fea0003800000 */
        /* <DEDUP_REMOVED lines=16> */
.L_x_82:
[----:B------:R-:W-:Y:S05]  /*4fd0*/  BSYNC.RECONVERGENT B6 ;  /* 0x0000000000067941 */ /* 0x000fea0003800200 */
.L_x_81:
[----:B------:R-:W-:Y:S01]  /*4fe0*/  ISETP.NE.U32.AND P4, PT, R166, RZ, PT ;  /* 0x000000ffa600720c */ /* 0x000fe20003f85070 */
[----:B------:R-:W-:Y:S01]  /*4ff0*/  UISETP.NE.AND UP2, UPT, UR50, URZ, UPT ;  /* 0x000000ff3200728c */ /* 0x000fe2000bf45270 */
[----:B------:R-:W-:Y:S01]  /*5000*/  ISETP.NE.U32.AND P2, PT, RZ, UR38, PT ;  /* 0x00000026ff007c0c */ /* 0x000fe2000bf45070 */
[----:B------:R-:W-:Y:S01]  /*5010*/  UISETP.NE.U32.AND UP1, UPT, UR44, URZ, UPT ;  /* 0x000000ff2c00728c */ /* 0x000fe2000bf25070 */
[----:B------:R-:W-:Y:S01]  /*5020*/  ISETP.NE.AND.EX P4, PT, R167, RZ, PT, P4 ;  /* 0x000000ffa700720c */ /* 0x000fe20003f85340 */
[----:B------:R-:W-:Y:S01]  /*5030*/  UPLOP3.LUT UP0, UPT, UPT, UPT, UPT, 0x40, 0x4 ;  /* 0x000000000004789c */ /* 0x000fe20003f0e870 */
[----:B------:R-:W-:Y:S01]  /*5040*/  ISETP.NE.AND.EX P2, PT, RZ, UR39, PT, P2 ;  /* 0x00000027ff007c0c */ /* 0x000fe2000bf45320 */
[----:B------:R-:W-:Y:S01]  /*5050*/  UISETP.NE.AND.EX UP1, UPT, UR45, URZ, UPT, UP1 ;  /* 0x000000ff2d00728c */ /* 0x000fe2000bf25310 */
[----:B------:R-:W-:Y:S04]  /*5060*/  PLOP3.LUT P1, PT, PT, PT, UP2, 0x80, 0x8 ;  /* 0x000000000008781c */ /* 0x000fe80003f2f028 */
[----:B------:R-:W-:Y:S06]  /*5070*/  @UP2 UPLOP3.LUT UP0, UPT, UPT, UPT, UP1, 0x80, 0x8 ;  /* 0x000000000008289c */ /* 0x000fec0003f0f010 */
[----:B------:R-:W-:Y:S01]  /*5080*/  PLOP3.LUT P0, PT, PT, PT, UP0, 0x80, 0x8 ;  /* 0x000000000008781c */ /* 0x000fe20003f0f008 */
[----:B------:R-:W-:Y:S01]  /*5090*/  @!UPT UIADD3 URZ, UPT, UPT, URZ, URZ, URZ ;  /* 0x000000fffffff290 */ /* 0x000fe2000fffe0ff */
[----:B------:R-:W-:Y:S11]  /*50a0*/  BRA.U !UP1, `(.L_x_83) ;  /* 0x0000000109387547 */ /* 0x000ff6000b800000 */
[----:B------:R-:W-:Y:S01]  /*50b0*/  UISETP.NE.U32.AND UP0, UPT, UR38, URZ, UPT ;  /* 0x000000ff2600728c */ /* 0x000fe2000bf05070 */
[----:B------:R-:W-:Y:S02]  /*50c0*/  HFMA2 R0, -RZ, RZ, 0, 5.9604644775390625e-08 ;  /* 0x00000001ff007431 */ /* 0x000fe400000001ff */
[----:B------:R-:W-:Y:S01]  /*50d0*/  IMAD.MOV.U32 R171, RZ, RZ, 0x1 ;  /* 0x00000001ffab7424 */ /* 0x000fe200078e00ff */
[----:B------:R-:W-:Y:S06]  /*50e0*/  UISETP.NE.AND.EX UP0, UPT, UR39, URZ, UPT, UP0 ;  /* 0x000000ff2700728c */ /* 0x000fec000bf05300 */
[----:B------:R-:W-:Y:S05]  /*50f0*/  PLOP3.LUT P3, PT, PT, PT, UP0, 0x80, 0x8 ;  /* 0x000000000008781c */ /* 0x000fea0003f6f008 */
[----:B------:R-:W1:Y:S01]  /*5100*/  @UP0 LDCU.64 UR6, c[0x0][0x888] ;  /* 0x00011100ff0607ac */ /* 0x000e620008000a00 */
[----:B------:R-:W-:Y:S07]  /*5110*/  @UP0 UIMAD UR4, UR36, UR44, URZ ;  /* 0x0000002c240402a4 */ /* 0x000fee000f8e02ff */
[----:B------:R-:W-:Y:S01]  /*5120*/  @!P3 PRMT R171, R0, 0x7610, R171 ;  /* 0x0000761000abb816 */ /* 0x000fe200000000ab */
[----:B-1----:R-:W-:Y:S03]  /*5130*/  @UP0 UIMAD.WIDE UR6, UR4, 0x4, UR6 ;  /* 0x00000004040608a5 */ /* 0x002fe6000f8e0206 */
[----:B------:R-:W1:Y:S03]  /*5140*/  @!UP0 LDCU UR4, c[0x0][0x880] ;  /* 0x00011000ff0487ac */ /* 0x000e660008000800 */
[----:B------:R-:W-:Y:S01]  /*5150*/  IMAD.U32 R2, RZ, RZ, UR6 ;  /* 0x00000006ff027e24 */ /* 0x000fe2000f8e00ff */
[----:B------:R-:W-:Y:S05]  /*5160*/  MOV R3, UR7 ;  /* 0x0000000700037c02 */ /* 0x000fea0008000f00 */
[----:B-----5:R2:W5:Y:S02]  /*5170*/  @P3 LDG.E R81, desc[UR46][R2.64] ;  /* 0x0000002e02513981 */ /* 0x020564000c1e1900 */
[----:B-12---:R-:W-:Y:S02]  /*5180*/  @!P3 IMAD.U32 R81, RZ, RZ, UR4 ;  /* 0x00000004ff51be24 */ /* 0x006fe4000f8e00ff */
.L_x_83:
[----:B------:R-:W-:Y:S05]  /*5190*/  @!P4 BRA `(.L_x_84) ;  /* 0x000000000020c947 */ /* 0x000fea0003800000 */
[----:B------:R-:W-:Y:S04]  /*51a0*/  ISETP.NE.U32.AND P3, PT, R164, RZ, PT ;  /* 0x000000ffa400720c */ /* 0x000fe80003f65070 */
[----:B------:R-:W-:Y:S11]  /*51b0*/  ISETP.NE.AND.EX P3, PT, R165, RZ, PT, P3 ;  /* 0x000000ffa500720c */ /* 0x000ff60003f65330 */
[----:B------:R-:W-:Y:S02]  /*51c0*/  @!UPT UIADD3 URZ, UPT, UPT, URZ, URZ, URZ ;  /* 0x000000fffffff290 */ /* 0x000fe4000fffe0ff */
[----:B------:R-:W1:Y:S01]  /*51d0*/  @P3 LDC.64 R2, c[0x0][0x8a8] ;  /* 0x00022a00ff023b82 */ /* 0x000e620000000a00 */
[----:B------:R-:W-:Y:S04]  /*51e0*/  @P3 IMAD R0, R166, UR36, RZ ;  /* 0x00000024a6003c24 */ /* 0x000fe8000f8e02ff */
[----:B-1----:R-:W-:Y:S05]  /*51f0*/  @P3 IMAD.WIDE R2, R0, 0x4, R2 ;  /* 0x0000000400023825 */ /* 0x002fea00078e0202 */
[----:B-----5:R1:W5:Y:S02]  /*5200*/  @P3 LDG.E R78, desc[UR46][R2.64] ;  /* 0x0000002e024e3981 */ /* 0x020364000c1e1900 */
[----:B-1----:R-:W2:Y:S02]  /*5210*/  @!P3 LDC R78, c[0x0][0x8a0] ;  /* 0x00022800ff4ebb82 */ /* 0x002ea40000000800 */
.L_x_84:
[----:B-----5:R-:W-:Y:S01]  /*5220*/  FSETP.NEU.AND P4, PT, R81, RZ, PT ;  /* 0x000000ff5100720b */ /* 0x020fe20003f8d000 */
[----:B------:R-:W-:Y:S01]  /*5230*/  BSSY B1, `(.L_x_85) ;  /* 0x0000047000017945 */ /* 0x000fe20003800000 */
[----:B------:R-:W-:Y:S01]  /*5240*/  SEL R5, RZ, 0xffffffff, P2 ;  /* 0xffffffffff057807 */ /* 0x000fe20001000000 */
[----:B------:R-:W-:Y:S01]  /*5250*/  IMAD.MOV.U32 R208, RZ, RZ, 0x1 ;  /* 0x00000001ffd07424 */ /* 0x000fe200078e00ff */
[----:B------:R-:W-:Y:S01]  /*5260*/  LOP3.LUT P3, RZ, R171, 0xff, RZ, 0xc0, !PT ;  /* 0x000000ffabff7812 */ /* 0x000fe2000786c0ff */
[C---:B------:R-:W-:Y:S01]  /*5270*/  IMAD R80, R76.reuse, 0x80, R79 ;  /* 0x000000804c507824 */ /* 0x040fe200078e024f */
[----:B------:R-:W-:Y:S02]  /*5280*/  @P1 SEL R0, RZ, 0xffffffff, P4 ;  /* 0xffffffffff001807 */ /* 0x000fe40002000000 */
[----:B------:R-:W-:Y:S02]  /*5290*/  CS2R R162, SRZ ;  /* 0x0000000000a27805 */ /* 0x000fe4000001ff00 */
[----:B------:R-:W-:Y:S02]  /*52a0*/  LEA R3, R181, UR49, 0x3 ;  /* 0x00000031b5037c11 */ /* 0x000fe4000f8e18ff */
[----:B------:R-:W-:Y:S02]  /*52b0*/  CS2R R160, SRZ ;  /* 0x0000000000a07805 */ /* 0x000fe4000001ff00 */
[----:B------:R-:W-:Y:S02]  /*52c0*/  @P0 SEL R0, R5, R0, !P3 ;  /* 0x0000000005000207 */ /* 0x000fe40005800000 */
[----:B------:R-:W-:Y:S02]  /*52d0*/  CS2R R158, SRZ ;  /* 0x00000000009e7805 */ /* 0x000fe4000001ff00 */
[----:B------:R-:W-:Y:S02]  /*52e0*/  LEA R207, R76, UR49, 0x3 ;  /* 0x000000314ccf7c11 */ /* 0x000fe4000f8e18ff */
[----:B------:R-:W-:Y:S02]  /*52f0*/  CS2R R156, SRZ ;  /* 0x00000000009c7805 */ /* 0x000fe4000001ff00 */
[----:B------:R-:W-:Y:S02]  /*5300*/  @P1 LOP3.LUT R0, R0, 0x1, RZ, 0xc0, !PT ;  /* 0x0000000100001812 */ /* 0x000fe400078ec0ff */
[----:B------:R-:W-:Y:S02]  /*5310*/  CS2R R154, SRZ ;  /* 0x00000000009a7805 */ /* 0x000fe4000001ff00 */
[----:B------:R-:W-:Y:S02]  /*5320*/  SHF.L.U32 R2, R183, 0x1f, RZ ;  /* 0x0000001fb7027819 */ /* 0x000fe400000006ff */
[----:B------:R-:W-:Y:S02]  /*5330*/  CS2R R152, SRZ ;  /* 0x0000000000987805 */ /* 0x000fe4000001ff00 */
[----:B------:R-:W-:Y:S02]  /*5340*/  ISETP.NE.U32.OR P6, PT, R0, 0x1, !P1 ;  /* 0x000000010000780c */ /* 0x000fe40004fc5470 */
[----:B------:R-:W-:Y:S02]  /*5350*/  CS2R R150, SRZ ;  /* 0x0000000000967805 */ /* 0x000fe4000001ff00 */
[----:B------:R-:W-:Y:S02]  /*5360*/  PLOP3.LUT P2, PT, PT, PT, UP1, 0x80, 0x8 ;  /* 0x000000000008781c */ /* 0x000fe40003f4f018 */
[----:B------:R-:W-:Y:S02]  /*5370*/  CS2R R148, SRZ ;  /* 0x0000000000947805 */ /* 0x000fe4000001ff00 */
[----:B------:R-:W-:Y:S02]  /*5380*/  SEL R0, RZ, 0xffffffff, P4 ;  /* 0xffffffffff007807 */ /* 0x000fe40002000000 */
[----:B------:R-:W-:Y:S03]  /*5390*/  P2R R184, PR, RZ, 0x40 ;  /* 0x00000040ffb87803 */ /* 0x000fe60000000000 */
[----:B------:R-:W-:Y:S04]  /*53a0*/  @P6 SHF.L.U32 R4, R180, 0x1f, RZ ;  /* 0x0000001fb4046819 */ /* 0x000fe800000006ff */
[----:B------:R-:W-:Y:S01]  /*53b0*/  @P2 SEL R0, R5, R0, !P3 ;  /* 0x0000000005002207 */ /* 0x000fe20005800000 */
[----:B------:R-:W1:Y:S03]  /*53c0*/  @P6 SYNCS.PHASECHK.TRANS64.TRYWAIT P1, [R3+URZ+0x30], R4 ;  /* 0x00003004030065a7 */ /* 0x000e6600080211ff */
[----:B------:R-:W-:Y:S04]  /*53d0*/  LOP3.LUT R0, R0, 0x1, RZ, 0xc0, !PT ;  /* 0x0000000100007812 */ /* 0x000fe800078ec0ff */
[----:B------:R-:W-:Y:S04]  /*53e0*/  ISETP.NE.U32.AND P5, PT, R0, 0x1, PT ;  /* 0x000000010000780c */ /* 0x000fe80003fa5070 */
[----:B------:R-:W-:Y:S01]  /*53f0*/  P2R R209, PR, RZ, 0x20 ;  /* 0x00000020ffd17803 */ /* 0x000fe20000000000 */
[----:B------:R3:W4:Y:S01]  /*5400*/  SYNCS.PHASECHK.TRANS64.TRYWAIT P0, [R207+URZ+0x80], R2 ;  /* 0x00008002cf0075a7 */ /* 0x00072200080011ff */
[----:B-1----:R-:W-:Y:S01]  /*5410*/  @P6 SEL R208, RZ, 0x1, !P1 ;  /* 0x00000001ffd06807 */ /* 0x002fe20004800000 */
[----:B---3--:R-:W-:Y:S06]  /*5420*/  @!P6 BRA `(.L_x_86) ;  /* 0x00000000009ce947 */ /* 0x008fec0003800000 */
[----:B------:R-:W-:Y:S01]  /*5430*/  @P5 IMAD R6, R181, 0x2000, R190 ;  /* 0x00002000b5065824 */ /* 0x000fe200078e02be */
[----:B------:R-:W-:Y:S01]  /*5440*/  ISETP.NE.AND P1, PT, R208, RZ, PT ;  /* 0x000000ffd000720c */ /* 0x000fe20003f25270 */
[----:B------:R-:W-:Y:S01]  /*5450*/  BSSY B0, `(.L_x_87) ;  /* 0x0000010000007945 */ /* 0x000fe20003800000 */
[----:B------:R-:W-:Y:S01]  /*5460*/  CS2R R150, SRZ ;  /* 0x0000000000967805 */ /* 0x000fe2000001ff00 */
[--C-:B------:R-:W-:Y:S01]  /*5470*/  @P5 IMAD R7, R191, -0x10, R6.reuse ;  /* 0xfffffff0bf075824 */ /* 0x100fe200078e0206 */
[----:B------:R-:W-:Y:S01]  /*5480*/  CS2R R148, SRZ ;  /* 0x0000000000947805 */ /* 0x000fe2000001ff00 */
[----:B------:R-:W-:Y:S01]  /*5490*/  @P5 IMAD R5, R189, -0x10, R6 ;  /* 0xfffffff0bd055824 */ /* 0x000fe200078e0206 */
[----:B------:R-:W-:Y:S01]  /*54a0*/  CS2R R158, SRZ ;  /* 0x00000000009e7805 */ /* 0x000fe2000001ff00 */
[----:B------:R-:W-:Y:S01]  /*54b0*/  @P5 IMAD R4, R188, 0x10, R7 ;  /* 0x00000010bc045824 */ /* 0x000fe200078e0207 */
[----:B------:R-:W-:Y:S02]  /*54c0*/  CS2R R156, SRZ ;  /* 0x00000000009c7805 */ /* 0x000fe4000001ff00 */
[----:B------:R-:W-:Y:S02]  /*54d0*/  CS2R R154, SRZ ;  /* 0x00000000009a7805 */ /* 0x000fe4000001ff00 */
[----:B------:R-:W-:Y:S02]  /*54e0*/  CS2R R152, SRZ ;  /* 0x0000000000987805 */ /* 0x000fe4000001ff00 */
[----:B------:R-:W-:Y:S02]  /*54f0*/  CS2R R162, SRZ ;  /* 0x0000000000a27805 */ /* 0x000fe4000001ff00 */
[----:B------:R-:W-:Y:S01]  /*5500*/  CS2R R160, SRZ ;  /* 0x0000000000a07805 */ /* 0x000fe2000001ff00 */
[----:B------:R-:W-:Y:S06]  /*5510*/  @P1 BRA `(.L_x_88) ;  /* 0x00000000000c1947 */ /* 0x000fec0003800000 */
[----:B------:R-:W-:Y:S04]  /*5520*/  SHF.L.U32 R0, R180, 0x1f, RZ ;  /* 0x0000001fb4007819 */ /* 0x000fe800000006ff */
[----:B------:R-:W1:Y:S02]  /*5530*/  SYNCS.PHASECHK.TRANS64.TRYWAIT P1, [R3+URZ+0x30], R0 ;  /* 0x00003000030075a7 */ /* 0x000e6400080211ff */
[----:B-1----:R-:W-:Y:S05]  /*5540*/  @!P1 BRA `(.L_x_89) ;  /* 0x0000003400089947 */ /* 0x002fea0003800000 */
.L_x_88:
[----:B------:R-:W-:Y:S05]  /*5550*/  BSYNC B0 ;  /* 0x0000000000007941 */ /* 0x000fea0003800000 */
.L_x_87:
[----:B------:R-:W-:Y:S01]  /*5560*/  ISETP.NE.AND P1, PT, R209, RZ, PT ;  /* 0x000000ffd100720c */ /* 0x000fe20003f25270 */
[----:B-1----:R-:W-:Y:S02]  /*5570*/  VIADD R3, R3, 0x40 ;  /* 0x0000004003037836 */ /* 0x002fe40000000000 */
[----:B------:R-:W-:Y:S02]  /*5580*/  IMAD.U32 R0, RZ, RZ, UR37 ;  /* 0x00000025ff007e24 */ /* 0x000fe4000f8e00ff */
[----:B------:R-:W-:Y:S03]  /*5590*/  VIADD R181, R181, 0x1 ;  /* 0x00000001b5b57836 */ /* 0x000fe60000000000 */
[----:B------:R-:W-:Y:S05]  /*55a0*/  PRMT R0, R0, 0x654, R3 ;  /* 0x0000065400007816 */ /* 0x000fea0000000003 */
[----:B------:R1:W3:Y:S04]  /*55b0*/  @P1 LDS.128 R148, [R6] ;  /* 0x0000000006941984 */ /* 0x0002e80000000c00 */
[----:B------:R1:W1:Y:S04]  /*55c0*/  @P1 LDS.128 R156, [R5+0x20] ;  /* 0x00002000059c1984 */ /* 0x0002680000000c00 */
[----:B------:R1:W1:Y:S04]  /*55d0*/  @P1 LDS.128 R152, [R7+0x10] ;  /* 0x0000100007981984 */ /* 0x0002680000000c00 */
[----:B------:R1:W1:Y:S01]  /*55e0*/  @P1 LDS.128 R160, [R4+0x10] ;  /* 0x0000100004a01984 */ /* 0x0002620000000c00 */
[C---:B------:R-:W-:Y:S01]  /*55f0*/  ISETP.NE.AND P1, PT, R181.reuse, 0x2, PT ;  /* 0x00000002b500780c */ /* 0x040fe20003f25270 */
[----:B------:R-:W-:Y:S01]  /*5600*/  @!PT LDS RZ, [RZ] ;  /* 0x00000000fffff984 */ /* 0x000fe20000000800 */
[----:B------:R-:W-:Y:S01]  /*5610*/  @!PT LDS RZ, [RZ] ;  /* 0x00000000fffff984 */ /* 0x000fe20000000800 */
[----:B------:R-:W-:Y:S01]  /*5620*/  @!PT LDS RZ, [RZ] ;  /* 0x00000000fffff984 */ /* 0x000fe20000000800 */
[----:B------:R-:W-:Y:S01]  /*5630*/  @!PT LDS RZ, [RZ] ;  /* 0x00000000fffff984 */ /* 0x000fe20000000800 */
[----:B------:R5:W-:Y:S06]  /*5640*/  MEMBAR.ALL.CTA ;  /* 0x0000000000007992 */ /* 0x000bec0000008000 */
[----:B-----5:R-:W5:Y:S01]  /*5650*/  FENCE.VIEW.ASYNC.S ;  /* 0x00000000000073c6 */ /* 0x020f620000000000 */
[----:B------:R-:W-:Y:S02]  /*5660*/  SEL R3, RZ, 0x1, P1 ;  /* 0x00000001ff037807 */ /* 0x000fe40000800000 */
[----:B------:R-:W-:Y:S02]  /*5670*/  SEL R181, R181, RZ, P1 ;  /* 0x000000ffb5b57207 */ /* 0x000fe40000800000 */
[----:B------:R-:W-:Y:S01]  /*5680*/  LOP3.LUT R180, R180, R3, RZ, 0x3c, !PT ;  /* 0x00000003b4b47212 */ /* 0x000fe200078e3cff */
[----:B-----5:R1:W-:Y:S06]  /*5690*/  SYNCS.ARRIVE.TRANS64.RED.A1T0 RZ, [R0+URZ], RZ ;  /* 0x000000ff00ff79a7 */ /* 0x0203ec00081004ff */
.L_x_86:
[----:B------:R-:W-:Y:S05]  /*56a0*/  BSYNC B1 ;  /* 0x0000000000017941 */ /* 0x000fea0003800000 */
.L_x_85:
[----:B-1----:R-:W-:Y:S04]  /*56b0*/  SHF.R.U32.HI R0, RZ, 0x15, R80 ;  /* 0x00000015ff007819 */ /* 0x002fe80000011650 */
[----:B------:R-:W-:Y:S01]  /*56c0*/  LOP3.LUT P1, RZ, R0, 0x3, R173, 0x48, !PT ;  /* 0x0000000300ff7812 */ /* 0x000fe200078248ad */
[----:B------:R-:W-:Y:S01]  /*56d0*/  @!UPT UIADD3 URZ, UPT, UPT, URZ, URZ, URZ ;  /* 0x000000fffffff290 */ /* 0x000fe2000fffe0ff */
[----:B----4-:R-:W-:Y:S11]  /*56e0*/  @P0 BRA `(.L_x_90) ;  /* 0x0000000000080947 */ /* 0x010ff60003800000 */
[----:B------:R-:W1:Y:S02]  /*56f0*/  SYNCS.PHASECHK.TRANS64.TRYWAIT P0, [R207+URZ+0x80], R2 ;  /* 0x00008002cf0075a7 */ /* 0x000e6400080011ff */
[----:B-1----:R-:W-:Y:S05]  /*5700*/  @!P0 BRA `(.L_x_91) ;  /* 0x0000003000ac8947 */ /* 0x002fea0003800000 */
.L_x_90:
[----:B------:R-:W-:Y:S04]  /*5710*/  BSSY.RECONVERGENT B6, `(.L_x_92) ;  /* 0x0000012000067945 */ /* 0x000fe80003800200 */
[----:B------:R-:W-:Y:S05]  /*5720*/  @!P1 BRA `(.L_x_93) ;  /* 0x0000000000409947 */ /* 0x000fea0003800000 */
[----:B------:R-:W4:Y:S01]  /*5730*/  LDCU.64 UR8, c[0x4][0x70] ;  /* 0x01000e00ff0877ac */ /* 0x000f220008000a00 */
[----:B------:R-:W-:Y:S01]  /*5740*/  MOV R3, 0x0 ;  /* 0x0000000000037802 */ /* 0x000fe20000000f00 */
[----:B------:R-:W-:Y:S02]  /*5750*/  HFMA2 R12, -RZ, RZ, 0, 5.9604644775390625e-08 ;  /* 0x00000001ff0c7431 */ /* 0x000fe400000001ff */
[----:B------:R-:W-:Y:S02]  /*5760*/  IMAD.MOV.U32 R8, RZ, RZ, 0x192 ;  /* 0x00000192ff087424 */ /* 0x000fe400078e00ff */
[----:B------:R-:W-:Y:S01]  /*5770*/  IMAD.MOV.U32 R13, RZ, RZ, RZ ;  /* 0x000000ffff0d7224 */ /* 0x000fe200078e00ff */
[----:B------:R-:W5:Y:S01]  /*5780*/  LDCU.64 UR6, c[0x4][0x78] ;  /* 0x01000f00ff0677ac */ /* 0x000f620008000a00 */
[----:B-1----:R-:W1:Y:S01]  /*5790*/  LDC.64 R2, c[0x4][R3] ;  /* 0x0100000003027b82 */ /* 0x002e620000000a00 */
[----:B------:R-:W2:Y:S01]  /*57a0*/  LDCU.64 UR4, c[0x4][0x10] ;  /* 0x01000200ff0477ac */ /* 0x000ea20008000a00 */
[----:B----4-:R-:W-:Y:S01]  /*57b0*/  MOV R5, UR9 ;  /* 0x0000000900057c02 */ /* 0x010fe20008000f00 */
[----:B------:R-:W-:Y:S01]  /*57c0*/  IMAD.U32 R4, RZ, RZ, UR8 ;  /* 0x00000008ff047e24 */ /* 0x000fe2000f8e00ff */
[----:B-----5:R-:W-:Y:S01]  /*57d0*/  MOV R7, UR7 ;  /* 0x0000000700077c02 */ /* 0x020fe20008000f00 */
[----:B------:R-:W-:Y:S01]  /*57e0*/  IMAD.U32 R6, RZ, RZ, UR6 ;  /* 0x00000006ff067e24 */ /* 0x000fe2000f8e00ff */
[----:B--2---:R-:W-:Y:S01]  /*57f0*/  MOV R11, UR5 ;  /* 0x00000005000b7c02 */ /* 0x004fe20008000f00 */
[----:B------:R-:W-:Y:S02]  /*5800*/  IMAD.U32 R10, RZ, RZ, UR4 ;  /* 0x00000004ff0a7e24 */ /* 0x000fe4000f8e00ff */
[----:B------:R-:W-:Y:S07]  /*5810*/  LEPC R20, `(.L_x_93) ;  /* 0x000000001014794e */ /* 0x000fee0000000000 */
[----:B-1-3--:R-:W-:Y:S05]  /*5820*/  CALL.ABS.NOINC R2 ;  /* 0x0000000002007343 */ /* 0x00afea0003c00000 */
.L_x_93:
[----:B------:R-:W-:Y:S05]  /*5830*/  BSYNC.RECONVERGENT B6 ;  /* 0x0000000000067941 */ /* 0x000fea0003800200 */
.L_x_92:
[-C--:B---3--:R-:W-:Y:S01]  /*5840*/  F2FP.F16.E5M2.UNPACK_B R83, R148.reuse ;  /* 0x00000094ff53723e */ /* 0x088fe200020004ff */
[----:B------:R-:W-:Y:S05]  /*5850*/  WARPSYNC.ALL ;  /* 0x0000000000007948 */ /* 0x000fea0003800000 */
[----:B------:R-:W-:Y:S01]  /*5860*/  R2UR UR4, R80 ;  /* 0x00000000500472ca */ /* 0x000fe200000e0000 */
[--C-:B------:R-:W-:Y:S01]  /*5870*/  HADD2.F32 R82, -RZ, R83.reuse.H0_H0 ;  /* 0x20000053ff527230 */ /* 0x100fe20000004100 */
[----:B------:R-:W-:Y:S01]  /*5880*/  F2FP.F16.E5M2.UNPACK_B R85, R148.H1 ;  /* 0x00000094ff55723e */ /* 0x000fe200030004ff */
[----:B------:R-:W-:Y:S01]  /*5890*/  HADD2.F32 R83, -RZ, R83.H1_H1 ;  /* 0x30000053ff537230 */ /* 0x000fe20000004100 */
[-C--:B------:R-:W-:Y:S01]  /*58a0*/  F2FP.F16.E5M2.UNPACK_B R87, R149.reuse ;  /* 0x00000095ff57723e */ /* 0x080fe200020004ff */
[----:B------:R-:W-:Y:S01]  /*58b0*/  BSSY.RECONVERGENT B0, `(.L_x_94) ;  /* 0x000011d000007945 */ /* 0x000fe20003800200 */
[----:B------:R-:W-:Y:S01]  /*58c0*/  F2FP.F16.E5M2.UNPACK_B R89, R149.H1 ;  /* 0x00000095ff59723e */ /* 0x000fe200030004ff */
[----:B------:R-:W-:Y:S01]  /*58d0*/  HADD2.F32 R84, -RZ, R85.H0_H0 ;  /* 0x20000055ff547230 */ /* 0x000fe20000004100 */
[-C--:B------:R-:W-:Y:S01]  /*58e0*/  F2FP.F16.E5M2.UNPACK_B R91, R150.reuse ;  /* 0x00000096ff5b723e */ /* 0x080fe200020004ff */
[----:B------:R-:W-:Y:S01]  /*58f0*/  HADD2.F32 R88, -RZ, R87.H1_H1 ;  /* 0x30000057ff587230 */ /* 0x000fe20000004100 */
[----:B------:R-:W-:Y:S01]  /*5900*/  F2FP.F16.E5M2.UNPACK_B R93, R150.H1 ;  /* 0x00000096ff5d723e */ /* 0x000fe200030004ff */
[----:B------:R-:W-:Y:S01]  /*5910*/  HADD2.F32 R86, -RZ, R85.H1_H1 ;  /* 0x30000055ff567230 */ /* 0x000fe20000004100 */
[-C--:B------:R-:W-:Y:S01]  /*5920*/  F2FP.F16.E5M2.UNPACK_B R95, R151.reuse ;  /* 0x00000097ff5f723e */ /* 0x080fe200020004ff */
[----:B------:R-:W2:Y:S01]  /*5930*/  LDTM.x64 R4, tmem[UR4] ;  /* 0x00000004000479ee */ /* 0x000ea20008340000 */
[----:B------:R-:W-:Y:S01]  /*5940*/  F2FP.F16.E5M2.UNPACK_B R97, R151.H1 ;  /* 0x00000097ff61723e */ /* 0x000fe200030004ff */
[----:B------:R-:W-:Y:S01]  /*5950*/  HADD2.F32 R85, -RZ, R87.H0_H0 ;  /* 0x20000057ff557230 */ /* 0x000fe20000004100 */
[-C--:B------:R-:W-:Y:S01]  /*5960*/  F2FP.F16.E5M2.UNPACK_B R99, R152.reuse ;  /* 0x00000098ff63723e */ /* 0x080fe200020004ff */
[----:B------:R-:W-:Y:S01]  /*5970*/  HADD2.F32 R87, -RZ, R89.H0_H0 ;  /* 0x20000059ff577230 */ /* 0x000fe20000004100 */
[----:B------:R-:W-:Y:S01]  /*5980*/  F2FP.F16.E5M2.UNPACK_B R101, R152.H1 ;  /* 0x00000098ff65723e */ /* 0x000fe200030004ff */
[----:B------:R-:W-:Y:S01]  /*5990*/  HADD2.F32 R92, -RZ, R91.H1_H1 ;  /* 0x3000005bff5c7230 */ /* 0x000fe20000004100 */
[----:B------:R-:W-:Y:S01]  /*59a0*/  ISETP.NE.AND P6, PT, R184, RZ, PT ;  /* 0x000000ffb800720c */ /* 0x000fe20003fc5270 */
[----:B------:R-:W-:Y:S01]  /*59b0*/  HADD2.F32 R96, -RZ, R95.H1_H1 ;  /* 0x3000005fff607230 */ /* 0x000fe20000004100 */
[----:B------:R-:W-:Y:S01]  /*59c0*/  SHF.L.U32 R211, R176, 0x4, RZ ;  /* 0x00000004b0d37819 */ /* 0x000fe200000006ff */
[----:B------:R-:W-:Y:S01]  /*59d0*/  HADD2.F32 R100, -RZ, R99.H1_H1 ;  /* 0x30000063ff647230 */ /* 0x000fe20000004100 */
[----:B------:R-:W-:Y:S01]  /*59e0*/  SHF.L.U32 R219, R175, 0x4, RZ ;  /* 0x00000004afdb7819 */ /* 0x000fe200000006ff */
[----:B------:R-:W-:Y:S01]  /*59f0*/  HADD2.F32 R90, -RZ, R89.H1_H1 ;  /* 0x30000059ff5a7230 */ /* 0x000fe20000004100 */
[C---:B------:R-:W-:Y:S01]  /*5a00*/  IADD3 R204, PT, PT, R190.reuse, R211, RZ ;  /* 0x000000d3becc7210 */ /* 0x040fe20007ffe0ff */
[----:B------:R-:W-:Y:S01]  /*5a10*/  HADD2.F32 R89, -RZ, R91.H0_H0 ;  /* 0x2000005bff597230 */ /* 0x000fe20000004100 */
[----:B------:R-:W-:Y:S01]  /*5a20*/  IADD3 R206, PT, PT, R190, R219, RZ ;  /* 0x000000dbbece7210 */ /* 0x000fe20007ffe0ff */
[--C-:B------:R-:W-:Y:S01]  /*5a30*/  HADD2.F32 R91, -RZ, R93.reuse.H0_H0 ;  /* 0x2000005dff5b7230 */ /* 0x100fe20000004100 */
[----:B------:R-:W-:Y:S01]  /*5a40*/  SHF.L.U32 R217, R188, 0x4, RZ ;  /* 0x00000004bcd97819 */ /* 0x000fe200000006ff */
[----:B------:R-:W-:Y:S01]  /*5a50*/  HADD2.F32 R94, -RZ, R93.H1_H1 ;  /* 0x3000005dff5e7230 */ /* 0x000fe20000004100 */
[-C--:B------:R-:W-:Y:S01]  /*5a60*/  F2FP.F16.E5M2.UNPACK_B R103, R153.reuse ;  /* 0x00000099ff67723e */ /* 0x080fe200020004ff */
[----:B------:R-:W-:Y:S01]  /*5a70*/  HADD2.F32 R93, -RZ, R95.H0_H0 ;  /* 0x2000005fff5d7230 */ /* 0x000fe20000004100 */
[----:B------:R-:W-:Y:S01]  /*5a80*/  IADD3 R205, PT, PT, R217, R204, RZ ;  /* 0x000000ccd9cd7210 */ /* 0x000fe20007ffe0ff */
[----:B------:R-:W-:Y:S01]  /*5a90*/  HADD2.F32 R95, -RZ, R97.H0_H0 ;  /* 0x20000061ff5f7230 */ /* 0x000fe20000004100 */
[----:B------:R-:W-:Y:S01]  /*5aa0*/  F2FP.F16.E5M2.UNPACK_B R105, R153.H1 ;  /* 0x00000099ff69723e */ /* 0x000fe200030004ff */
[C---:B--2---:R-:W-:Y:S01]  /*5ab0*/  FMUL R0, R78.reuse, R4 ;  /* 0x000000044e007220 */ /* 0x044fe20000400000 */
[C---:B-1----:R-:W-:Y:S01]  /*5ac0*/  FMUL R2, R78.reuse, R5 ;  /* 0x000000054e027220 */ /* 0x042fe20000400000 */
[C---:B------:R-:W-:Y:S01]  /*5ad0*/  FMUL R4, R78.reuse, R8 ;  /* 0x000000084e047220 */ /* 0x040fe20000400000 */
[C---:B------:R-:W-:Y:S01]  /*5ae0*/  FMUL R5, R78.reuse, R9 ;  /* 0x000000094e057220 */ /* 0x040fe20000400000 */
[C---:B------:R-:W-:Y:S01]  /*5af0*/  FFMA R0, R81.reuse, R82, R0 ;  /* 0x0000005251007223 */ /* 0x040fe20000000000 */
[C---:B------:R-:W-:Y:S01]  /*5b00*/  FFMA R2, R81.reuse, R83, R2 ;  /* 0x0000005351027223 */ /* 0x040fe20000000002 */
[C---:B------:R-:W-:Y:S01]  /*5b10*/  FMUL R8, R78.reuse, R12 ;  /* 0x0000000c4e087220 */ /* 0x040fe20000400000 */
[C---:B------:R-:W-:Y:S01]  /*5b20*/  FMUL R9, R78.reuse, R13 ;  /* 0x0000000d4e097220 */ /* 0x040fe20000400000 */
[C---:B------:R-:W-:Y:S01]  /*5b30*/  FMUL R12, R78.reuse, R16 ;  /* 0x000000104e0c7220 */ /* 0x040fe20000400000 */
[C---:B------:R-:W-:Y:S01]  /*5b40*/  FMUL R13, R78.reuse, R17 ;  /* 0x000000114e0d7220 */ /* 0x040fe20000400000 */
[C---:B------:R-:W-:Y:S01]  /*5b50*/  FMUL R16, R78.reuse, R20 ;  /* 0x000000144e107220 */ /* 0x040fe20000400000 */
[C---:B------:R-:W-:Y:S01]  /*5b60*/  FMUL R17, R78.reuse, R21 ;  /* 0x000000154e117220 */ /* 0x040fe20000400000 */
[----:B------:R-:W-:Y:S02]  /*5b70*/  HADD2.F32 R104, -RZ, R103.H1_H1 ;  /* 0x30000067ff687230 */ /* 0x000fe40000004100 */
[C---:B------:R-:W-:Y:S01]  /*5b80*/  FMUL R20, R78.reuse, R24 ;  /* 0x000000184e147220 */ /* 0x040fe20000400000 */
[C---:B------:R-:W-:Y:S01]  /*5b90*/  FMUL R21, R78.reuse, R25 ;  /* 0x000000194e157220 */ /* 0x040fe20000400000 */
[C---:B------:R-:W-:Y:S01]  /*5ba0*/  FMUL R24, R78.reuse, R28 ;  /* 0x0000001c4e187220 */ /* 0x040fe20000400000 */
[C---:B------:R-:W-:Y:S01]  /*5bb0*/  FMUL R25, R78.reuse, R29 ;  /* 0x0000001d4e197220 */ /* 0x040fe20000400000 */
[C---:B------:R-:W-:Y:S01]  /*5bc0*/  FMUL R28, R78.reuse, R32 ;  /* 0x000000204e1c7220 */ /* 0x040fe20000400000 */
[C---:B------:R-:W-:Y:S01]  /*5bd0*/  FMUL R29, R78.reuse, R33 ;  /* 0x000000214e1d7220 */ /* 0x040fe20000400000 */
[C---:B------:R-:W-:Y:S01]  /*5be0*/  FMUL R32, R78.reuse, R36 ;  /* 0x000000244e207220 */ /* 0x040fe20000400000 */
[----:B------:R-:W-:Y:S01]  /*5bf0*/  F2FP.F16.E5M2.UNPACK_B R107, R154 ;  /* 0x0000009aff6b723e */ /* 0x000fe200020004ff */
[C---:B------:R-:W-:Y:S01]  /*5c00*/  FMUL R33, R78.reuse, R37 ;  /* 0x000000254e217220 */ /* 0x040fe20000400000 */
[C---:B------:R-:W-:Y:S01]  /*5c10*/  FMUL R36, R78.reuse, R40 ;  /* 0x000000284e247220 */ /* 0x040fe20000400000 */
[----:B------:R-:W-:Y:S01]  /*5c20*/  F2FP.F16.E5M2.UNPACK_B R109, R154.H1 ;  /* 0x0000009aff6d723e */ /* 0x000fe200030004ff */
[C---:B------:R-:W-:Y:S01]  /*5c30*/  FMUL R37, R78.reuse, R41 ;  /* 0x000000294e257220 */ /* 0x040fe20000400000 */
[----:B------:R-:W-:Y:S02]  /*5c40*/  HADD2.F32 R108, -RZ, R107.H1_H1 ;  /* 0x3000006bff6c7230 */ /* 0x000fe40000004100 */
        /* <DEDUP_REMOVED lines=26> */
[C---:B------:R-:W-:Y:S01]  /*5df0*/  FFMA R3, R81.reuse, R84, R3 ;  /* 0x0000005451037223 */ /* 0x040fe20000000003 */
[C---:B------:R-:W-:Y:S01]  /*5e00*/  FFMA R7, R81.reuse, R86, R7 ;  /* 0x0000005651077223 */ /* 0x040fe20000000007 */
[----:B------:R-:W-:Y:S01]  /*5e10*/  F2FP.F16.E5M2.UNPACK_B R127, R159 ;  /* 0x0000009fff7f723e */ /* 0x000fe200020004ff */
[C---:B------:R-:W-:Y:S01]  /*5e20*/  FFMA R4, R81.reuse, R85, R4 ;  /* 0x0000005551047223 */ /* 0x040fe20000000004 */
[C---:B------:R-:W-:Y:S01]  /*5e30*/  FFMA R5, R81.reuse, R88, R5 ;  /* 0x0000005851057223 */ /* 0x040fe20000000005 */
[----:B------:R-:W-:Y:S01]  /*5e40*/  F2FP.F16.E5M2.UNPACK_B R129, R159.H1 ;  /* 0x0000009fff81723e */ /* 0x000fe200030004ff */
[----:B------:R-:W-:Y:S01]  /*5e50*/  FFMA R6, R81, R87, R6 ;  /* 0x0000005751067223 */ /* 0x000fe20000000006 */
[----:B------:R-:W-:Y:S01]  /*5e60*/  F2FP.SATFINITE.E5M2.F32.PACK_AB_MERGE_C R185, R7, R3, RZ ;  /* 0x0000000307b9723e */ /* 0x000fe200048060ff */
[----:B------:R-:W-:Y:S02]  /*5e70*/  HADD2.F32 R124, -RZ, R123.H1_H1 ;  /* 0x3000007bff7c7230 */ /* 0x000fe40000004100 */
[----:B------:R-:W-:Y:S01]  /*5e80*/  FMUL R11, R78, R11 ;  /* 0x0000000b4e0b7220 */ /* 0x000fe20000400000 */
[----:B------:R-:W-:Y:S01]  /*5e90*/  HADD2.F32 R128, -RZ, R127.H1_H1 ;  /* 0x3000007fff807230 */ /* 0x000fe20000004100 */
[----:B------:R-:W-:Y:S01]  /*5ea0*/  F2FP.SATFINITE.E5M2.F32.PACK_AB_MERGE_C R184, R2, R0, R185 ;  /* 0x0000000002b8723e */ /* 0x000fe200048060b9 */
[C---:B------:R-:W-:Y:S01]  /*5eb0*/  FMUL R10, R78.reuse, R14 ;  /* 0x0000000e4e0a7220 */ /* 0x040fe20000400000 */
[C---:B------:R-:W-:Y:S01]  /*5ec0*/  FFMA R11, R81.reuse, R90, R11 ;  /* 0x0000005a510b7223 */ /* 0x040fe2000000000b */
[C---:B------:R-:W-:Y:S01]  /*5ed0*/  FFMA R8, R81.reuse, R89, R8 ;  /* 0x0000005951087223 */ /* 0x040fe20000000008 */
[----:B------:R-:W-:Y:S01]  /*5ee0*/  FFMA R9, R81, R92, R9 ;  /* 0x0000005c51097223 */ /* 0x000fe20000000009 */
[----:B------:R-:W-:Y:S01]  /*5ef0*/  F2FP.F16.E5M2.UNPACK_B R131, R160 ;  /* 0x000000a0ff83723e */ /* 0x000fe200020004ff */
[----:B------:R-:W-:Y:S01]  /*5f00*/  HADD2.F32 R98, -RZ, R97.H1_H1 ;  /* 0x30000061ff627230 */ /* 0x000fe20000004100 */
[----:B------:R-:W-:Y:S01]  /*5f10*/  F2FP.SATFINITE.E5M2.F32.PACK_AB_MERGE_C R186, R11, R6, RZ ;  /* 0x000000060bba723e */ /* 0x000fe200048060ff */
[----:B------:R-:W-:Y:S01]  /*5f20*/  FFMA R10, R81, R91, R10 ;  /* 0x0000005b510a7223 */ /* 0x000fe2000000000a */
[----:B------:R-:W-:Y:S02]  /*5f30*/  HADD2.F32 R97, -RZ, R99.H0_H0 ;  /* 0x20000063ff617230 */ /* 0x000fe40000004100 */
[C---:B------:R-:W-:Y:S01]  /*5f40*/  FMUL R15, R78.reuse, R15 ;  /* 0x0000000f4e0f7220 */ /* 0x040fe20000400000 */
[----:B------:R-:W-:Y:S01]  /*5f50*/  F2FP.SATFINITE.E5M2.F32.PACK_AB_MERGE_C R185, R5, R4, R186 ;  /* 0x0000000405b9723e */ /* 0x000fe200048060ba */
[----:B------:R-:W-:Y:S02]  /*5f60*/  HADD2.F32 R132, -RZ, R131.H1_H1 ;  /* 0x30000083ff847230 */ /* 0x000fe40000004100 */
[C---:B------:R-:W-:Y:S01]  /*5f70*/  FMUL R14, R78.reuse, R18 ;  /* 0x000000124e0e7220 */ /* 0x040fe20000400000 */
[C---:B------:R-:W-:Y:S01]  /*5f80*/  FFMA R15, R81.reuse, R94, R15 ;  /* 0x0000005e510f7223 */ /* 0x040fe2000000000f */
[C---:B------:R-:W-:Y:S01]  /*5f90*/  FFMA R12, R81.reuse, R93, R12 ;  /* 0x0000005d510c7223 */ /* 0x040fe2000000000c */
[----:B------:R-:W-:Y:S01]  /*5fa0*/  FFMA R13, R81, R96, R13 ;  /* 0x00000060510d7223 */ /* 0x000fe2000000000d */
[----:B------:R-:W-:Y:S01]  /*5fb0*/  F2FP.F16.E5M2.UNPACK_B R133, R160.H1 ;  /* 0x000000a0ff85723e */ /* 0x000fe200030004ff */
[--C-:B------:R-:W-:Y:S01]  /*5fc0*/  HADD2.F32 R99, -RZ, R101.reuse.H0_H0 ;  /* 0x20000065ff637230 */ /* 0x100fe20000004100 */
[----:B------:R-:W-:Y:S01]  /*5fd0*/  F2FP.SATFINITE.E5M2.F32.PACK_AB_MERGE_C R186, R15, R10, RZ ;  /* 0x0000000a0fba723e */ /* 0x000fe200048060ff */
[----:B------:R-:W-:Y:S01]  /*5fe0*/  FFMA R14, R81, R95, R14 ;  /* 0x0000005f510e7223 */ /* 0x000fe2000000000e */
[C---:B------:R-:W-:Y:S01]  /*5ff0*/  FMUL R19, R78.reuse, R19 ;  /* 0x000000134e137220 */ /* 0x040fe20000400000 */
[----:B------:R-:W-:Y:S01]  /*6000*/  HADD2.F32 R102, -RZ, R101.H1_H1 ;  /* 0x30000065ff667230 */ /* 0x000fe20000004100 */
[----:B------:R-:W-:Y:S01]  /*6010*/  F2FP.SATFINITE.E5M2.F32.PACK_AB_MERGE_C R186, R9, R8, R186 ;  /* 0x0000000809ba723e */ /* 0x000fe200048060ba */
[----:B------:R-:W-:Y:S02]  /*6020*/  HADD2.F32 R101, -RZ, R103.H0_H0 ;  /* 0x20000067ff657230 */ /* 0x000fe40000004100 */
[C---:B------:R-:W-:Y:S01]  /*6030*/  FFMA R19, R81.reuse, R98, R19 ;  /* 0x0000006251137223 */ /* 0x040fe20000000013 */
[C---:B------:R-:W-:Y:S01]  /*6040*/  FFMA R16, R81.reuse, R97, R16 ;  /* 0x0000006151107223 */ /* 0x040fe20000000010 */
[----:B------:R-:W-:Y:S01]  /*6050*/  FFMA R17, R81, R100, R17 ;  /* 0x0000006451117223 */ /* 0x000fe20000000011 */
[C---:B------:R-:W-:Y:S01]  /*6060*/  FMUL R18, R78.reuse, R22 ;  /* 0x000000164e127220 */ /* 0x040fe20000400000 */
[----:B------:R-:W-:Y:S01]  /*6070*/  F2FP.F16.E5M2.UNPACK_B R135, R161 ;  /* 0x000000a1ff87723e */ /* 0x000fe200020004ff */
        /* <DEDUP_REMOVED lines=10> */
[----:B------:R1:W-:Y:S01]  /*6120*/  STS.128 [R172+UR49+0x4200], R184 ;  /* 0x004200b8ac007988 */ /* 0x0003e20008000c31 */
[----:B------:R-:W-:Y:S01]  /*6130*/  HADD2.F32 R136, -RZ, R135.H1_H1 ;  /* 0x30000087ff887230 */ /* 0x000fe20000004100 */
[----:B------:R-:W-:Y:S01]  /*6140*/  F2FP.SATFINITE.E5M2.F32.PACK_AB_MERGE_C R196, R23, R18, RZ ;  /* 0x0000001217c4723e */ /* 0x000fe200048060ff */
[C---:B------:R-:W-:Y:S01]  /*6150*/  FMUL R22, R78.reuse, R26 ;  /* 0x0000001a4e167220 */ /* 0x040fe20000400000 */
[C---:B------:R-:W-:Y:S01]  /*6160*/  FMUL R27, R78.reuse, R27 ;  /* 0x0000001b4e1b7220 */ /* 0x040fe20000400000 */
[--C-:B------:R-:W-:Y:S01]  /*6170*/  HADD2.F32 R107, -RZ, R109.reuse.H0_H0 ;  /* 0x2000006dff6b7230 */ /* 0x100fe20000004100 */
[----:B------:R-:W-:Y:S01]  /*6180*/  F2FP.SATFINITE.E5M2.F32.PACK_AB_MERGE_C R196, R17, R16, R196 ;  /* 0x0000001011c4723e */ /* 0x000fe200048060c4 */
[C---:B------:R-:W-:Y:S01]  /*6190*/  FFMA R22, R81.reuse, R103, R22 ;  /* 0x0000006751167223 */ /* 0x040fe20000000016 */
[C---:B------:R-:W-:Y:S01]  /*61a0*/  FFMA R27, R81.reuse, R106, R27 ;  /* 0x0000006a511b7223 */ /* 0x040fe2000000001b */
[C---:B------:R-:W-:Y:S01]  /*61b0*/  FFMA R24, R81.reuse, R105, R24 ;  /* 0x0000006951187223 */ /* 0x040fe20000000018 */
[----:B------:R-:W-:Y:S01]  /*61c0*/  F2FP.F16.E5M2.UNPACK_B R137, R161.H1 ;  /* 0x000000a1ff89723e */ /* 0x000fe200030004ff */
[----:B------:R-:W-:Y:S02]  /*61d0*/  HADD2.F32 R110, -RZ, R109.H1_H1 ;  /* 0x3000006dff6e7230 */ /* 0x000fe40000004100 */
[----:B------:R-:W-:Y:S01]  /*61e0*/  FFMA R25, R81, R108, R25 ;  /* 0x0000006c51197223 */ /* 0x000fe20000000019 */
[----:B------:R-:W-:Y:S01]  /*61f0*/  F2FP.SATFINITE.E5M2.F32.PACK_AB_MERGE_C R197, R27, R22, RZ ;  /* 0x000000161bc5723e */ /* 0x000fe200048060ff */
[----:B------:R-:W-:Y:S02]  /*6200*/  HADD2.F32 R109, -RZ, R111.H0_H0 ;  /* 0x2000006fff6d7230 */ /* 0x000fe40000004100 */
[C---:B------:R-:W-:Y:S01]  /*6210*/  FMUL R26, R78.reuse, R30 ;  /* 0x0000001e4e1a7220 */ /* 0x040fe20000400000 */
[C---:B------:R-:W-:Y:S01]  /*6220*/  FMUL R31, R78.reuse, R31 ;  /* 0x0000001f4e1f7220 */ /* 0x040fe20000400000 */
[--C-:B------:R-:W-:Y:S01]  /*6230*/  HADD2.F32 R111, -RZ, R113.reuse.H0_H0 ;  /* 0x20000071ff6f7230 */ /* 0x100fe20000004100 */
[----:B------:R-:W-:Y:S01]  /*6240*/  F2FP.SATFINITE.E5M2.F32.PACK_AB_MERGE_C R197, R21, R20, R197 ;  /* 0x0000001415c5723e */ /* 0x000fe200048060c5 */
[C---:B------:R-:W-:Y:S01]  /*6250*/  FFMA R26, R81.reuse, R107, R26 ;  /* 0x0000006b511a7223 */ /* 0x040fe2000000001a */
[C---:B------:R-:W-:Y:S01]  /*6260*/  FFMA R31, R81.reuse, R110, R31 ;  /* 0x0000006e511f7223 */ /* 0x040fe2000000001f */
[C---:B------:R-:W-:Y:S01]  /*6270*/  FFMA R28, R81.reuse, R109, R28 ;  /* 0x0000006d511c7223 */ /* 0x040fe2000000001c */
[----:B------:R-:W-:Y:S01]  /*6280*/  F2FP.F16.E5M2.UNPACK_B R139, R162 ;  /* 0x000000a2ff8b723e */ /* 0x000fe200020004ff */
[----:B------:R-:W-:Y:S02]  /*6290*/  HADD2.F32 R114, -RZ, R113.H1_H1 ;  /* 0x30000071ff727230 */ /* 0x000fe40000004100 */
[----:B------:R-:W-:Y:S01]  /*62a0*/  FFMA R29, R81, R112, R29 ;  /* 0x00000070511d7223 */ /* 0x000fe2000000001d */
[----:B------:R-:W-:Y:S01]  /*62b0*/  F2FP.SATFINITE.E5M2.F32.PACK_AB_MERGE_C R198, R31, R26, RZ ;  /* 0x0000001a1fc6723e */ /* 0x000fe200048060ff */
[----:B------:R-:W-:Y:S02]  /*62c0*/  HADD2.F32 R113, -RZ, R115.H0_H0 ;  /* 0x20000073ff717230 */ /* 0x000fe40000004100 */
[C---:B------:R-:W-:Y:S01]  /*62d0*/  FMUL R30, R78.reuse, R34 ;  /* 0x000000224e1e7220 */ /* 0x040fe20000400000 */
[----:B------:R-:W-:Y:S01]  /*62e0*/  HADD2.F32 R140, -RZ, R139.H1_H1 ;  /* 0x3000008bff8c7230 */ /* 0x000fe20000004100 */
[----:B------:R-:W-:Y:S01]  /*62f0*/  F2FP.SATFINITE.E5M2.F32.PACK_AB_MERGE_C R198, R25, R24, R198 ;  /* 0x0000001819c6723e */ /* 0x000fe200048060c6 */
[C---:B------:R-:W-:Y:S01]  /*6300*/  FMUL R35, R78.reuse, R35 ;  /* 0x000000234e237220 */ /* 0x040fe20000400000 */
[--C-:B------:R-:W-:Y:S02]  /*6310*/  HADD2.F32 R115, -RZ, R117.reuse.H0_H0 ;  /* 0x20000075ff737230 */ /* 0x100fe40000004100 */
[C---:B------:R-:W-:Y:S01]  /*6320*/  FFMA R30, R81.reuse, R111, R30 ;  /* 0x0000006f511e7223 */ /* 0x040fe2000000001e */
[----:B------:R-:W-:Y:S02]  /*6330*/  HADD2.F32 R118, -RZ, R117.H1_H1 ;  /* 0x30000075ff767230 */ /* 0x000fe40000004100 */
[C---:B------:R-:W-:Y:S01]  /*6340*/  FFMA R35, R81.reuse, R114, R35 ;  /* 0x0000007251237223 */ /* 0x040fe20000000023 */
[C---:B------:R-:W-:Y:S01]  /*6350*/  FFMA R32, R81.reuse, R113, R32 ;  /* 0x0000007151207223 */ /* 0x040fe20000000020 */
[----:B------:R-:W-:Y:S01]  /*6360*/  F2FP.F16.E5M2.UNPACK_B R141, R162.H1 ;  /* 0x000000a2ff8d723e */ /* 0x000fe200030004ff */
[----:B------:R-:W-:Y:S01]  /*6370*/  FFMA R33, R81, R116, R33 ;  /* 0x0000007451217223 */ /* 0x000fe20000000021 */
[----:B------:R-:W-:Y:S01]  /*6380*/  HADD2.F32 R117, -RZ, R119.H0_H0 ;  /* 0x20000077ff757230 */ /* 0x000fe20000004100 */
        /* <DEDUP_REMOVED lines=9> */
[----:B------:R1:W-:Y:S01]  /*6420*/  STS.128 [R204+0x4010], R196 ;  /* 0x004010c4cc007388 */ /* 0x0003e20000000c00 */
[----:B------:R-:W-:Y:S01]  /*6430*/  FFMA R37, R81, R120, R37 ;  /* 0x0000007851257223 */ /* 0x000fe20000000025 */
[----:B------:R-:W-:Y:S01]  /*6440*/  F2FP.SATFINITE.E5M2.F32.PACK_AB_MERGE_C R200, R39, R34, RZ ;  /* 0x0000002227c8723e */ /* 0x000fe200048060ff */
[----:B------:R-:W-:Y:S02]  /*6450*/  HADD2.F32 R122, -RZ, R121.H1_H1 ;  /* 0x30000079ff7a7230 */ /* 0x000fe40000004100 */
[C---:B------:R-:W-:Y:S01]  /*6460*/  FMUL R38, R78.reuse, R42 ;  /* 0x0000002a4e267220 */ /* 0x040fe20000400000 */
[----:B------:R-:W-:Y:S01]  /*6470*/  HADD2.F32 R121, -RZ, R123.H0_H0 ;  /* 0x2000007bff797230 */ /* 0x000fe20000004100 */
[----:B------:R-:W-:Y:S01]  /*6480*/  F2FP.SATFINITE.E5M2.F32.PACK_AB_MERGE_C R200, R33, R32, R200 ;  /* 0x0000002021c8723e */ /* 0x000fe200048060c8 */
[----:B------:R-:W-:Y:S02]  /*6490*/  HADD2.F32 R144, -RZ, R143.H1_H1 ;  /* 0x3000008fff907230 */ /* 0x000fe40000004100 */
[C---:B------:R-:W-:Y:S01]  /*64a0*/  FFMA R38, R81.reuse, R119, R38 ;  /* 0x0000007751267223 */ /* 0x040fe20000000026 */
[C---:B------:R-:W-:Y:S01]  /*64b0*/  FMUL R43, R78.reuse, R43 ;  /* 0x0000002b4e2b7220 */ /* 0x040fe20000400000 */
[--C-:B------:R-:W-:Y:S02]  /*64c0*/  HADD2.F32 R123, -RZ, R125.reuse.H0_H0 ;  /* 0x2000007dff7b7230 */ /* 0x100fe40000004100 */
[C---:B------:R-:W-:Y:S01]  /*64d0*/  FMUL R42, R78.reuse, R46 ;  /* 0x0000002e4e2a7220 */ /* 0x040fe20000400000 */
[----:B------:R-:W-:Y:S02]  /*64e0*/  HADD2.F32 R126, -RZ, R125.H1_H1 ;  /* 0x3000007dff7e7230 */ /* 0x000fe40000004100 */
[C---:B------:R-:W-:Y:S01]  /*64f0*/  FFMA R43, R81.reuse, R122, R43 ;  /* 0x0000007a512b7223 */ /* 0x040fe2000000002b */
[----:B------:R-:W-:Y:S01]  /*6500*/  F2FP.F16.E5M2.UNPACK_B R145, R163.H1 ;  /* 0x000000a3ff91723e */ /* 0x000fe200030004ff */
[C---:B------:R-:W-:Y:S01]  /*6510*/  FFMA R40, R81.reuse, R121, R40 ;  /* 0x0000007951287223 */ /* 0x040fe20000000028 */
[----:B------:R-:W-:Y:S01]  /*6520*/  FFMA R41, R81, R124, R41 ;  /* 0x0000007c51297223 */ /* 0x000fe20000000029 */
[----:B------:R-:W-:Y:S01]  /*6530*/  ISETP.NE.AND P0, PT, R193, RZ, PT ;  /* 0x000000ffc100720c */ /* 0x000fe20003f05270 */
[----:B------:R-:W-:Y:S01]  /*6540*/  HADD2.F32 R125, -RZ, R127.H0_H0 ;  /* 0x2000007fff7d7230 */ /* 0x000fe20000004100 */
[----:B------:R-:W-:Y:S01]  /*6550*/  F2FP.SATFINITE.E5M2.F32.PACK_AB_MERGE_C R201, R43, R38, RZ ;  /* 0x000000262bc9723e */ /* 0x000fe200048060ff */
[----:B------:R-:W-:Y:S01]  /*6560*/  FFMA R42, R81, R123, R42 ;  /* 0x0000007b512a7223 */ /* 0x000fe2000000002a */
[C---:B------:R-:W-:Y:S01]  /*6570*/  FMUL R47, R78.reuse, R47 ;  /* 0x0000002f4e2f7220 */ /* 0x040fe20000400000 */
[--C-:B------:R-:W-:Y:S01]  /*6580*/  HADD2.F32 R127, -RZ, R129.reuse.H0_H0 ;  /* 0x20000081ff7f7230 */ /* 0x100fe20000004100 */
[----:B------:R-:W-:Y:S01]  /*6590*/  F2FP.SATFINITE.E5M2.F32.PACK_AB_MERGE_C R201, R37, R36, R201 ;  /* 0x0000002425c9723e */ /* 0x000fe200048060c9 */
[----:B------:R-:W-:Y:S02]  /*65a0*/  HADD2.F32 R130, -RZ, R129.H1_H1 ;  /* 0x30000081ff827230 */ /* 0x000fe40000004100 */
[C---:B------:R-:W-:Y:S01]  /*65b0*/  FFMA R47, R81.reuse, R126, R47 ;  /* 0x0000007e512f7223 */ /* 0x040fe2000000002f */
[C---:B------:R-:W-:Y:S01]  /*65c0*/  FFMA R44, R81.reuse, R125, R44 ;  /* 0x0000007d512c7223 */ /* 0x040fe2000000002c */
[C---:B------:R-:W-:Y:S01]  /*65d0*/  FFMA R45, R81.reuse, R128, R45 ;  /* 0x00000080512d7223 */ /* 0x040fe2000000002d */
[----:B------:R-:W-:Y:S02]  /*65e0*/  HADD2.F32 R129, -RZ, R131.H0_H0 ;  /* 0x20000083ff817230 */ /* 0x000fe40000004100 */
[C---:B------:R-:W-:Y:S01]  /*65f0*/  FMUL R46, R78.reuse, R50 ;  /* 0x000000324e2e7220 */ /* 0x040fe20000400000 */
[C---:B------:R-:W-:Y:S01]  /*6600*/  FMUL R51, R78.reuse, R51 ;  /* 0x000000334e337220 */ /* 0x040fe20000400000 */
[--C-:B------:R-:W-:Y:S02]  /*6610*/  HADD2.F32 R131, -RZ, R133.reuse.H0_H0 ;  /* 0x20000085ff837230 */ /* 0x100fe40000004100 */
[C---:B------:R-:W-:Y:S01]  /*6620*/  FMUL R50, R78.reuse, R54 ;  /* 0x000000364e327220 */ /* 0x040fe20000400000 */
[C---:B------:R-:W-:Y:S01]  /*6630*/  FFMA R46, R81.reuse, R127, R46 ;  /* 0x0000007f512e7223 */ /* 0x040fe2000000002e */
[----:B------:R-:W-:Y:S02]  /*6640*/  HADD2.F32 R134, -RZ, R133.H1_H1 ;  /* 0x30000085ff867230 */ /* 0x000fe40000004100 */
[C---:B------:R-:W-:Y:S01]  /*6650*/  FFMA R51, R81.reuse, R130, R51 ;  /* 0x0000008251337223 */ /* 0x040fe20000000033 */
[----:B------:R-:W-:Y:S02]  /*6660*/  HADD2.F32 R133, -RZ, R135.H0_H0 ;  /* 0x20000087ff857230 */ /* 0x000fe40000004100 */
[C---:B------:R-:W-:Y:S01]  /*6670*/  FMUL R55, R78.reuse, R55 ;  /* 0x000000374e377220 */ /* 0x040fe20000400000 */
[C---:B------:R-:W-:Y:S01]  /*6680*/  FFMA R48, R81.reuse, R129, R48 ;  /* 0x0000008151307223 */ /* 0x040fe20000000030 */
[C---:B------:R-:W-:Y:S01]  /*6690*/  FFMA R49, R81.reuse, R132, R49 ;  /* 0x0000008451317223 */ /* 0x040fe20000000031 */
[--C-:B------:R-:W-:Y:S02]  /*66a0*/  HADD2.F32 R135, -RZ, R137.reuse.H0_H0 ;  /* 0x20000089ff877230 */ /* 0x100fe40000004100 */
[C---:B------:R-:W-:Y:S01]  /*66b0*/  FFMA R50, R81.reuse, R131, R50 ;  /* 0x0000008351327223 */ /* 0x040fe20000000032 */
[----:B------:R-:W-:Y:S02]  /*66c0*/  HADD2.F32 R138, -RZ, R137.H1_H1 ;  /* 0x30000089ff8a7230 */ /* 0x000fe40000004100 */
[C---:B------:R-:W-:Y:S01]  /*66d0*/  FMUL R54, R78.reuse, R58 ;  /* 0x0000003a4e367220 */ /* 0x040fe20000400000 */
[----:B------:R-:W-:Y:S02]  /*66e0*/  HADD2.F32 R137, -RZ, R139.H0_H0 ;  /* 0x2000008bff897230 */ /* 0x000fe40000004100 */
[C---:B------:R-:W-:Y:S01]  /*66f0*/  FFMA R55, R81.reuse, R134, R55 ;  /* 0x0000008651377223 */ /* 0x040fe20000000037 */
        /* <DEDUP_REMOVED lines=16> */
[----:B------:R-:W-:Y:S01]  /*6800*/  FFMA R63, R81, R142, R63 ;  /* 0x0000008e513f7223 */ /* 0x000fe2000000003f */
[----:B------:R-:W-:Y:S01]  /*6810*/  FMUL R67, R78, R67 ;  /* 0x000000434e437220 */ /* 0x000fe20000400000 */
[----:B------:R-:W-:Y:S01]  /*6820*/  F2FP.SATFINITE.E5M2.F32.PACK_AB_MERGE_C R202, R47, R42, RZ ;  /* 0x0000002a2fca723e */ /* 0x000fe200048060ff */
[----:B------:R-:W-:Y:S01]  /*6830*/  FFMA R60, R81, R141, R60 ;  /* 0x0000008d513c7223 */ /* 0x000fe2000000003c */
[----:B------:R-:W-:Y:S01]  /*6840*/  F2FP.SATFINITE.E5M2.F32.PACK_AB_MERGE_C R203, R51, R46, RZ ;  /* 0x0000002e33cb723e */ /* 0x000fe200048060ff */
[C---:B------:R-:W-:Y:S01]  /*6850*/  FFMA R61, R81.reuse, R144, R61 ;  /* 0x00000090513d7223 */ /* 0x040fe2000000003d */
[C---:B------:R-:W-:Y:S01]  /*6860*/  FFMA R62, R81.reuse, R143, R62 ;  /* 0x0000008f513e7223 */ /* 0x040fe2000000003e */
[----:B------:R-:W-:Y:S01]  /*6870*/  FFMA R67, R81, R146, R67 ;  /* 0x0000009251437223 */ /* 0x000fe20000000043 */
[----:B------:R-:W-:Y:S02]  /*6880*/  F2FP.SATFINITE.E5M2.F32.PACK_AB_MERGE_C R202, R41, R40, R202 ;  /* 0x0000002829ca723e */ /* 0x000fe400048060ca */
[----:B------:R-:W-:Y:S02]  /*6890*/  F2FP.SATFINITE.E5M2.F32.PACK_AB_MERGE_C R203, R45, R44, R203 ;  /* 0x0000002c2dcb723e */ /* 0x000fe400048060cb */
[----:B------:R-:W-:Y:S02]  /*68a0*/  F2FP.SATFINITE.E5M2.F32.PACK_AB_MERGE_C R212, R55, R50, RZ ;  /* 0x0000003237d4723e */ /* 0x000fe400048060ff */
[----:B------:R-:W-:Y:S01]  /*68b0*/  F2FP.SATFINITE.E5M2.F32.PACK_AB_MERGE_C R213, R59, R54, RZ ;  /* 0x000000363bd5723e */ /* 0x000fe200048060ff */
[----:B------:R1:W-:Y:S01]  /*68c0*/  STS.128 [R206+0x4020], R200 ;  /* 0x004020c8ce007388 */ /* 0x0003e20000000c00 */
[----:B------:R-:W-:Y:S02]  /*68d0*/  F2FP.SATFINITE.E5M2.F32.PACK_AB_MERGE_C R214, R63, R58, RZ ;  /* 0x0000003a3fd6723e */ /* 0x000fe400048060ff */
[----:B------:R-:W-:Y:S02]  /*68e0*/  F2FP.SATFINITE.E5M2.F32.PACK_AB_MERGE_C R215, R67, R62, RZ ;  /* 0x0000003e43d7723e */ /* 0x000fe400048060ff */
[----:B------:R-:W-:Y:S02]  /*68f0*/  F2FP.SATFINITE.E5M2.F32.PACK_AB_MERGE_C R212, R49, R48, R212 ;  /* 0x0000003031d4723e */ /* 0x000fe400048060d4 */
[----:B------:R-:W-:Y:S02]  /*6900*/  F2FP.SATFINITE.E5M2.F32.PACK_AB_MERGE_C R213, R53, R52, R213 ;  /* 0x0000003435d5723e */ /* 0x000fe400048060d5 */
[----:B------:R-:W-:Y:S02]  /*6910*/  F2FP.SATFINITE.E5M2.F32.PACK_AB_MERGE_C R214, R57, R56, R214 ;  /* 0x0000003839d6723e */ /* 0x000fe400048060d6 */
[----:B------:R-:W-:Y:S02]  /*6920*/  F2FP.SATFINITE.E5M2.F32.PACK_AB_MERGE_C R215, R61, R60, R215 ;  /* 0x0000003c3dd7723e */ /* 0x000fe400048060d7 */
[----:B------:R-:W-:Y:S02]  /*6930*/  LEA R210, R181, UR49, 0x3 ;  /* 0x00000031b5d27c11 */ /* 0x000fe4000f8e18ff */
[----:B------:R-:W-:Y:S01]  /*6940*/  @P6 SHF.L.U32 R221, R180, 0x1f, RZ ;  /* 0x0000001fb4dd6819 */ /* 0x000fe200000006ff */
[----:B------:R1:W-:Y:S01]  /*6950*/  STS.128 [R205+0x4010], R212 ;  /* 0x004010d4cd007388 */ /* 0x0003e20000000c00 */
[----:B------:R-:W-:Y:S01]  /*6960*/  @!PT LDS RZ, [RZ] ;  /* 0x00000000fffff984 */ /* 0x000fe20000000800 */
[----:B------:R-:W-:Y:S01]  /*6970*/  @!PT LDS RZ, [RZ] ;  /* 0x00000000fffff984 */ /* 0x000fe20000000800 */
[----:B------:R-:W-:Y:S01]  /*6980*/  @!PT LDS RZ, [RZ] ;  /* 0x00000000fffff984 */ /* 0x000fe20000000800 */
[----:B------:R-:W-:Y:S01]  /*6990*/  @!PT LDS RZ, [RZ] ;  /* 0x00000000fffff984 */ /* 0x000fe20000000800 */
[----:B------:R2:W-:Y:S07]  /*69a0*/  MEMBAR.ALL.CTA ;  /* 0x0000000000007992 */ /* 0x0005ee0000008000 */
[----:B--2---:R-:W2:Y:S02]  /*69b0*/  FENCE.VIEW.ASYNC.S ;  /* 0x00000000000073c6 */ /* 0x004ea40000000000 */
[----:B--2---:R-:W-:Y:S06]  /*69c0*/  BAR.SYNC.DEFER_BLOCKING 0x1, 0x80 ;  /* 0x0042000000007b1d */ /* 0x004fec0000010000 */
[----:B------:R-:W-:Y:S05]  /*69d0*/  @P0 BRA `(.L_x_95) ;  /* 0x0000000000280947 */ /* 0x000fea0003800000 */
[----:B------:R-:W-:Y:S02]  /*69e0*/  UIADD3 UR4, UPT, UPT, UR49, 0x4200, URZ ;  /* 0x0000420031047890 */ /* 0x000fe4000fffe0ff */
[----:B------:R-:W-:Y:S01]  /*69f0*/  UIADD3 UR6, UP0, UPT, UR52, 0x680, URZ ;  /* 0x0000068034067890 */ /* 0x000fe2000ff1e0ff */
[----:B------:R-:W-:Y:S03]  /*6a00*/  UMOV UR43, UR36 ;  /* 0x00000024002b7c82 */ /* 0x000fe60008000000 */
[----:B------:R-:W-:Y:S01]  /*6a10*/  MOV R192, UR4 ;  /* 0x0000000400c07c02 */ /* 0x000fe20008000f00 */
[----:B------:R-:W-:Y:S03]  /*6a20*/  UIADD3.X UR7, UPT, UPT, URZ, UR53, URZ, UP0, !UPT ;  /* 0x00000035ff077290 */ /* 0x000fe600087fe4ff */
[----:B------:R-:W-:Y:S11]  /*6a30*/  R2UR UR40, R192 ;  /* 0x00000000c02872ca */ /* 0x000ff600000e0000 */
[----:B------:R-:W-:Y:S02]  /*6a40*/  @!UPT UIADD3 URZ, UPT, UPT, URZ, URZ, URZ ;  /* 0x000000fffffff290 */ /* 0x000fe4000fffe0ff */
[----:B------:R2:W-:Y:S01]  /*6a50*/  UTMASTG.3D [UR40], [UR6] ;  /* 0x00000028060073b5 */ /* 0x0005e20008010000 */
[----:B------:R0:W-:Y:S01]  /*6a60*/  UTMACMDFLUSH ;  /* 0x00000000000079b7 */ /* 0x0001e20000000000 */
[----:B--2---:R-:W-:Y:S04]  /*6a70*/  DEPBAR.LE SB0, 0x1 ;  /* 0x000080400000791a */ /* 0x004fe80000000000 */
.L_x_95:
[----:B------:R-:W-:Y:S05]  /*6a80*/  BSYNC.RECONVERGENT B0 ;  /* 0x0000000000007941 */ /* 0x000fea0003800200 */
.L_x_94:
[----:B------:R-:W-:Y:S06]  /*6a90*/  BAR.SYNC.DEFER_BLOCKING 0x1, 0x80 ;  /* 0x0042000000007b1d */ /* 0x000fec0000010000 */
[----:B------:R-:W2:Y:S01]  /*6aa0*/  @P6 SYNCS.PHASECHK.TRANS64.TRYWAIT P0, [R210+URZ+0x30], R221 ;  /* 0x000030ddd20065a7 */ /* 0x000ea200080011ff */
[----:B------:R-:W-:Y:S01]  /*6ab0*/  BSSY B1, `(.L_x_96) ;  /* 0x0000023000017945 */ /* 0x000fe20003800000 */
[----:B--2---:R-:W-:Y:S03]  /*6ac0*/  @P6 SEL R208, RZ, 0x1, !P0 ;  /* 0x00000001ffd06807 */ /* 0x004fe60004000000 */
[----:B------:R-:W-:Y:S05]  /*6ad0*/  @!P6 BRA `(.L_x_97) ;  /* 0x000000000080e947 */ /* 0x000fea0003800000 */
[----:B------:R-:W-:Y:S01]  /*6ae0*/  ISETP.NE.AND P1, PT, R209, RZ, PT ;  /* 0x000000ffd100720c */ /* 0x000fe20003f25270 */
[----:B------:R-:W-:Y:S01]  /*6af0*/  BSSY B0, `(.L_x_98) ;  /* 0x000000a000007945 */ /* 0x000fe20003800000 */
[----:B------:R-:W-:Y:S11]  /*6b00*/  ISETP.NE.AND P0, PT, R208, RZ, PT ;  /* 0x000000ffd000720c */ /* 0x000ff60003f05270 */
[----:B------:R-:W-:Y:S04]  /*6b10*/  @P1 IMAD R0, R181, 0x2000, R190 ;  /* 0x00002000b5001824 */ /* 0x000fe800078e02be */
[C---:B------:R-:W-:Y:S01]  /*6b20*/  @P1 IMAD.IADD R2, R0.reuse, 0x1, R211 ;  /* 0x0000000100021824 */ /* 0x040fe200078e02d3 */
[----:B------:R-:W-:Y:S03]  /*6b30*/  @P1 IADD3 R219, PT, PT, R0, R219, RZ ;  /* 0x000000db00db1210 */ /* 0x000fe60007ffe0ff */
[----:B------:R-:W-:Y:S01]  /*6b40*/  @P1 IMAD.IADD R217, R217, 0x1, R2 ;  /* 0x00000001d9d91824 */ /* 0x000fe200078e0202 */
[----:B------:R-:W-:Y:S06]  /*6b50*/  @P0 BRA `(.L_x_99) ;  /* 0x00000000000c0947 */ /* 0x000fec0003800000 */
[----:B------:R-:W-:Y:S04]  /*6b60*/  SHF.L.U32 R3, R180, 0x1f, RZ ;  /* 0x0000001fb4037819 */ /* 0x000fe800000006ff */
[----:B------:R-:W2:Y:S02]  /*6b70*/  SYNCS.PHASECHK.TRANS64.TRYWAIT P0, [R210+URZ+0x30], R3 ;  /* 0x00003003d20075a7 */ /* 0x000ea400080011ff */
[----:B--2---:R-:W-:Y:S05]  /*6b80*/  @!P0 BRA `(.L_x_100) ;  /* 0x0000001c00a08947 */ /* 0x004fea0003800000 */
.L_x_99:
[----:B------:R-:W-:Y:S05]  /*6b90*/  BSYNC B0 ;  /* 0x0000000000007941 */ /* 0x000fea0003800000 */
.L_x_98:
[----:B------:R-:W-:Y:S01]  /*6ba0*/  ISETP.NE.AND P0, PT, R209, RZ, PT ;  /* 0x000000ffd100720c */ /* 0x000fe20003f05270 */
[----:B--2---:R-:W-:Y:S02]  /*6bb0*/  VIADD R210, R210, 0x40 ;  /* 0x00000040d2d27836 */ /* 0x004fe40000000000 */
[----:B------:R-:W-:Y:S02]  /*6bc0*/  IMAD.U32 R3, RZ, RZ, UR37 ;  /* 0x00000025ff037e24 */ /* 0x000fe4000f8e00ff */
[----:B------:R-:W-:Y:S03]  /*6bd0*/  VIADD R181, R181, 0x1 ;  /* 0x00000001b5b57836 */ /* 0x000fe60000000000 */
[----:B------:R-:W-:Y:S05]  /*6be0*/  PRMT R3, R3, 0x654, R210 ;  /* 0x0000065403037816 */ /* 0x000fea00000000d2 */
[----:B------:R2:W3:Y:S04]  /*6bf0*/  @P0 LDS.128 R148, [R0] ;  /* 0x0000000000940984 */ /* 0x0004e80000000c00 */
[----:B------:R2:W4:Y:S04]  /*6c00*/  @P0 LDS.128 R152, [R2+0x10] ;  /* 0x0000100002980984 */ /* 0x0005280000000c00 */
        /* <DEDUP_REMOVED lines=9> */
[----:B------:R-:W-:Y:S01]  /*6ca0*/  SEL R181, R181, RZ, P0 ;  /* 0x000000ffb5b57207 */ /* 0x000fe20000000000 */
[----:B-----5:R5:W-:Y:S02]  /*6cb0*/  SYNCS.ARRIVE.TRANS64.RED.A1T0 RZ, [R3+URZ], RZ ;  /* 0x000000ff03ff79a7 */ /* 0x020be400081004ff */
[----:B-----5:R-:W-:Y:S04]  /*6cc0*/  SEL R3, RZ, 0x1, P0 ;  /* 0x00000001ff037807 */ /* 0x020fe80000000000 */
[----:B--234-:R-:W-:Y:S02]  /*6cd0*/  LOP3.LUT R180, R180, R3, RZ, 0x3c, !PT ;  /* 0x00000003b4b47212 */ /* 0x01cfe400078e3cff */
.L_x_97:
[----:B------:R-:W-:Y:S05]  /*6ce0*/  BSYNC B1 ;  /* 0x0000000000017941 */ /* 0x000fea0003800000 */
.L_x_96:
[----:B------:R-:W-:Y:S05]  /*6cf0*/  VIADD R0, R80, 0x40 ;  /* 0x0000004050007836 */ /* 0x000fea0000000000 */
[----:B------:R-:W-:Y:S04]  /*6d00*/  SHF.R.U32.HI R0, RZ, 0x15, R0 ;  /* 0x00000015ff007819 */ /* 0x000fe80000011600 */
[----:B------:R-:W-:Y:S11]  /*6d10*/  LOP3.LUT P0, RZ, R0, 0x3, R173, 0x48, !PT ;  /* 0x0000000300ff7812 */ /* 0x000ff600078048ad */
[----:B------:R-:W-:Y:S02]  /*6d20*/  @!UPT UIADD3 URZ, UPT, UPT, URZ, URZ, URZ ;  /* 0x000000fffffff290 */ /* 0x000fe4000fffe0ff */
[----:B------:R-:W-:Y:S05]  /*6d30*/  @!P0 BRA `(.L_x_101) ;  /* 0x0000000000408947 */ /* 0x000fea0003800000 */
[----:B------:R-:W2:Y:S01]  /*6d40*/  LDCU.64 UR8, c[0x4][0x70] ;  /* 0x01000e00ff0877ac */ /* 0x000ea20008000a00 */
[----:B------:R-:W-:Y:S01]  /*6d50*/  MOV R3, 0x0 ;  /* 0x0000000000037802 */ /* 0x000fe20000000f00 */
[----:B------:R-:W-:Y:S02]  /*6d60*/  HFMA2 R12, -RZ, RZ, 0, 5.9604644775390625e-08 ;  /* 0x00000001ff0c7431 */ /* 0x000fe400000001ff */
[----:B------:R-:W-:Y:S02]  /*6d70*/  IMAD.MOV.U32 R8, RZ, RZ, 0x192 ;  /* 0x00000192ff087424 */ /* 0x000fe400078e00ff */
[----:B------:R-:W-:Y:S01]  /*6d80*/  IMAD.MOV.U32 R13, RZ, RZ, RZ ;  /* 0x000000ffff0d7224 */ /* 0x000fe200078e00ff */
[----:B------:R-:W3:Y:S01]  /*6d90*/  LDCU.64 UR6, c[0x4][0x78] ;  /* 0x01000f00ff0677ac */ /* 0x000ee20008000a00 */
[----:B------:R-:W4:Y:S01]  /*6da0*/  LDC.64 R2, c[0x4][R3] ;  /* 0x0100000003027b82 */ /* 0x000f220000000a00 */
[----:B------:R-:W5:Y:S01]  /*6db0*/  LDCU.64 UR4, c[0x4][0x10] ;  /* 0x01000200ff0477ac */ /* 0x000f620008000a00 */
[----:B--2---:R-:W-:Y:S01]  /*6dc0*/  MOV R5, UR9 ;  /* 0x0000000900057c02 */ /* 0x004fe20008000f00 */
[----:B------:R-:W-:Y:S01]  /*6dd0*/  IMAD.U32 R4, RZ, RZ, UR8 ;  /* 0x00000008ff047e24 */ /* 0x000fe2000f8e00ff */
[----:B---3--:R-:W-:Y:S01]  /*6de0*/  MOV R7, UR7 ;  /* 0x0000000700077c02 */ /* 0x008fe20008000f00 */
[----:B------:R-:W-:Y:S01]  /*6df0*/  IMAD.U32 R6, RZ, RZ, UR6 ;  /* 0x00000006ff067e24 */ /* 0x000fe2000f8e00ff */
[----:B-----5:R-:W-:Y:S01]  /*6e00*/  MOV R11, UR5 ;  /* 0x00000005000b7c02 */ /* 0x020fe20008000f00 */
[----:B------:R-:W-:Y:S02]  /*6e10*/  IMAD.U32 R10, RZ, RZ, UR4 ;  /* 0x00000004ff0a7e24 */ /* 0x000fe4000f8e00ff */
[----:B------:R-:W-:Y:S07]  /*6e20*/  LEPC R20, `(.L_x_101) ;  /* 0x000000001014794e */ /* 0x000fee0000000000 */
[----:B-1--4-:R-:W-:Y:S05]  /*6e30*/  CALL.ABS.NOINC R2 ;  /* 0x0000000002007343 */ /* 0x012fea0003c00000 */
.L_x_101:
[----:B------:R-:W-:Y:S01]  /*6e40*/  ISETP.NE.AND P0, PT, R193, RZ, PT ;  /* 0x000000ffc100720c */ /* 0x000fe20003f05270 */
[----:B------:R-:W-:Y:S05]  /*6e50*/  WARPSYNC.ALL ;  /* 0x0000000000007948 */ /* 0x000fea0003800000 */
[----:B------:R-:W-:Y:S01]  /*6e60*/  R2UR UR4, R80 ;  /* 0x00000000500472ca */ /* 0x000fe200000e0000 */
[----:B------:R-:W-:Y:S01]  /*6e70*/  BSSY.RECONVERGENT B0, `(.L_x_102) ;  /* 0x000011d000007945 */ /* 0x000fe20003800200 */
[----:B------:R-:W-:Y:S02]  /*6e80*/  F2FP.F16.E5M2.UNPACK_B R11, R149 ;  /* 0x00000095ff0b723e */ /* 0x000fe400020004ff */
[----:B------:R-:W-:Y:S02]  /*6e90*/  F2FP.F16.E5M2.UNPACK_B R10, R150 ;  /* 0x00000096ff0a723e */ /* 0x000fe400020004ff */
[----:B------:R-:W-:Y:S01]  /*6ea0*/  F2FP.F16.E5M2.UNPACK_B R9, R151 ;  /* 0x00000097ff09723e */ /* 0x000fe200020004ff */
[--C-:B------:R-:W-:Y:S01]  /*6eb0*/  HADD2.F32 R83, -RZ, R11.reuse.H0_H0 ;  /* 0x2000000bff537230 */ /* 0x100fe20000004100 */
[----:B------:R-:W-:Y:S01]  /*6ec0*/  F2FP.F16.E5M2.UNPACK_B R8, R152 ;  /* 0x00000098ff08723e */ /* 0x000fe200020004ff */
[----:B------:R-:W-:Y:S01]  /*6ed0*/  HADD2.F32 R84, -RZ, R11.H1_H1 ;  /* 0x3000000bff547230 */ /* 0x000fe20000004100 */
[----:B------:R-:W-:Y:S01]  /*6ee0*/  F2FP.F16.E5M2.UNPACK_B R7, R153 ;  /* 0x00000099ff07723e */ /* 0x000fe200020004ff */
[--C-:B------:R-:W-:Y:S01]  /*6ef0*/  HADD2.F32 R87, -RZ, R10.reuse.H0_H0 ;  /* 0x2000000aff577230 */ /* 0x100fe20000004100 */
[----:B------:R-:W-:Y:S01]  /*6f00*/  F2FP.F16.E5M2.UNPACK_B R6, R154 ;  /* 0x0000009aff06723e */ /* 0x000fe200020004ff */
[----:B------:R-:W-:Y:S01]  /*6f10*/  HADD2.F32 R88, -RZ, R10.H1_H1 ;  /* 0x3000000aff587230 */ /* 0x000fe20000004100 */
[----:B------:R-:W-:Y:S01]  /*6f20*/  F2FP.F16.E5M2.UNPACK_B R5, R155 ;  /* 0x0000009bff05723e */ /* 0x000fe200020004ff */
[--C-:B------:R-:W-:Y:S01]  /*6f30*/  HADD2.F32 R91, -RZ, R9.reuse.H0_H0 ;  /* 0x20000009ff5b7230 */ /* 0x100fe20000004100 */
[----:B-1----:R-:W-:Y:S01]  /*6f40*/  F2FP.F16.E5M2.UNPACK_B R4, R156 ;  /* 0x0000009cff04723e */ /* 0x002fe200020004ff */
[----:B------:R-:W-:Y:S01]  /*6f50*/  HADD2.F32 R92, -RZ, R9.H1_H1 ;  /* 0x30000009ff5c7230 */ /* 0x000fe20000004100 */
[-C--:B------:R-:W-:Y:S01]  /*6f60*/  F2FP.F16.E5M2.UNPACK_B R2, R148.reuse ;  /* 0x00000094ff02723e */ /* 0x080fe200020004ff */
[--C-:B------:R-:W-:Y:S01]  /*6f70*/  HADD2.F32 R95, -RZ, R8.reuse.H0_H0 ;  /* 0x20000008ff5f7230 */ /* 0x100fe20000004100 */
[----:B------:R-:W-:Y:S01]  /*6f80*/  F2FP.F16.E5M2.UNPACK_B R148, R148.H1 ;  /* 0x00000094ff94723e */ /* 0x000fe200030004ff */
[----:B------:R-:W-:Y:S01]  /*6f90*/  HADD2.F32 R97, -RZ, R8.H1_H1 ;  /* 0x30000008ff617230 */ /* 0x000fe20000004100 */
[----:B------:R-:W-:Y:S01]  /*6fa0*/  F2FP.F16.E5M2.UNPACK_B R149, R149.H1 ;  /* 0x00000095ff95723e */ /* 0x000fe200030004ff */
[--C-:B------:R-:W-:Y:S01]  /*6fb0*/  HADD2.F32 R98, -RZ, R7.reuse.H0_H0 ;  /* 0x20000007ff627230 */ /* 0x100fe20000004100 */
[----:B------:R-:W-:Y:S01]  /*6fc0*/  F2FP.F16.E5M2.UNPACK_B R150, R150.H1 ;  /* 0x00000096ff96723e */ /* 0x000fe200030004ff */
[----:B------:R-:W-:Y:S01]  /*6fd0*/  HADD2.F32 R101, -RZ, R7.H1_H1 ;  /* 0x30000007ff657230 */ /* 0x000fe20000004100 */
[----:B------:R-:W-:Y:S01]  /*6fe0*/  F2FP.F16.E5M2.UNPACK_B R151, R151.H1 ;  /* 0x00000097ff97723e */ /* 0x000fe200030004ff */
[--C-:B------:R-:W-:Y:S01]  /*6ff0*/  HADD2.F32 R102, -RZ, R6.reuse.H0_H0 ;  /* 0x20000006ff667230 */ /* 0x100fe20000004100 */
[----:B------:R-:W-:Y:S01]  /*7000*/  F2FP.F16.E5M2.UNPACK_B R138, R163 ;  /* 0x000000a3ff8a723e */ /* 0x000fe200020004ff */
[----:B------:R-:W-:Y:S01]  /*7010*/  HADD2.F32 R105, -RZ, R6.H1_H1 ;  /* 0x30000006ff697230 */ /* 0x000fe20000004100 */
[----:B------:R-:W-:Y:S01]  /*7020*/  R2UR UR5, R207 ;  /* 0x00000000cf0572ca */ /* 0x000fe200000e0000 */
        /* <DEDUP_REMOVED lines=8> */
[----:B------:R-:W1:Y:S01]  /*70b0*/  LDTM.x64 R4, tmem[UR4+0x40] ;  /* 0x00004004000479ee */ /* 0x000e620008340000 */
[--C-:B------:R-:W-:Y:S01]  /*70c0*/  HADD2.F32 R0, -RZ, R2.reuse.H0_H0 ;  /* 0x20000002ff007230 */ /* 0x100fe20000004100 */
[----:B------:R-:W-:Y:S01]  /*70d0*/  NOP ;  /* 0x0000000000007918 */ /* 0x000fe20000000000 */
[----:B------:R-:W-:Y:S01]  /*70e0*/  HADD2.F32 R2, -RZ, R2.H1_H1 ;  /* 0x30000002ff027230 */ /* 0x000fe20000004100 */
[----:B------:R-:W-:Y:S01]  /*70f0*/  UIADD3 UR5, UPT, UPT, UR5, 0xa0, URZ ;  /* 0x000000a005057890 */ /* 0x000fe2000fffe0ff */
[--C-:B------:R-:W-:Y:S01]  /*7100*/  HADD2.F32 R86, -RZ, R149.reuse.H1_H1 ;  /* 0x30000095ff567230 */ /* 0x100fe20000004100 */
[----:B------:R-:W-:Y:S01]  /*7110*/  F2FP.F16.E5M2.UNPACK_B R132, R161 ;  /* 0x000000a1ff84723e */ /* 0x000fe200020004ff */
[--C-:B------:R-:W-:Y:S01]  /*7120*/  HADD2.F32 R114, -RZ, R116.reuse.H0_H0 ;  /* 0x20000074ff727230 */ /* 0x100fe20000004100 */
[----:B------:R-:W-:Y:S01]  /*7130*/  UPRMT UR5, UR37, 0x654, UR5 ;  /* 0x0000065425057896 */ /* 0x000fe20008000005 */
[----:B------:R-:W-:Y:S01]  /*7140*/  HADD2.F32 R117, -RZ, R116.H1_H1 ;  /* 0x30000074ff757230 */ /* 0x000fe20000004100 */
[----:B------:R-:W-:Y:S01]  /*7150*/  F2FP.F16.E5M2.UNPACK_B R136, R162 ;  /* 0x000000a2ff88723e */ /* 0x000fe200020004ff */
[--C-:B------:R-:W-:Y:S01]  /*7160*/  HADD2.F32 R118, -RZ, R120.reuse.H0_H0 ;  /* 0x20000078ff767230 */ /* 0x100fe20000004100 */
[----:B------:R-:W-:Y:S01]  /*7170*/  F2FP.F16.E5M2.UNPACK_B R152, R152.H1 ;  /* 0x00000098ff98723e */ /* 0x000fe200030004ff */
[----:B------:R-:W-:Y:S01]  /*7180*/  HADD2.F32 R121, -RZ, R120.H1_H1 ;  /* 0x30000078ff797230 */ /* 0x000fe20000004100 */
[----:B------:R-:W-:Y:S01]  /*7190*/  F2FP.F16.E5M2.UNPACK_B R153, R153.H1 ;  /* 0x00000099ff99723e */ /* 0x000fe200030004ff */
[--C-:B------:R-:W-:Y:S01]  /*71a0*/  HADD2.F32 R122, -RZ, R124.reuse.H0_H0 ;  /* 0x2000007cff7a7230 */ /* 0x100fe20000004100 */
[----:B------:R-:W-:Y:S01]  /*71b0*/  F2FP.F16.E5M2.UNPACK_B R154, R154.H1 ;  /* 0x0000009aff9a723e */ /* 0x000fe200030004ff */
[----:B-1----:R-:W-:Y:S01]  /*71c0*/  SYNCS.ARRIVE.TRANS64.RED.A1T0 RZ, [UR5], RZ ;  /* 0x000000ffffff79a7 */ /* 0x002fe20008100405 */
[----:B------:R-:W-:Y:S01]  /*71d0*/  HADD2.F32 R125, -RZ, R124.H1_H1 ;  /* 0x3000007cff7d7230 */ /* 0x000fe20000004100 */
[----:B------:R-:W-:Y:S01]  /*71e0*/  F2FP.F16.E5M2.UNPACK_B R155, R155.H1 ;  /* 0x0000009bff9b723e */ /* 0x000fe200030004ff */
[--C-:B------:R-:W-:Y:S01]  /*71f0*/  HADD2.F32 R126, -RZ, R128.reuse.H0_H0 ;  /* 0x20000080ff7e7230 */ /* 0x100fe20000004100 */
[----:B------:R-:W-:Y:S01]  /*7200*/  F2FP.F16.E5M2.UNPACK_B R156, R156.H1 ;  /* 0x0000009cff9c723e */ /* 0x000fe200030004ff */
[----:B------:R-:W-:Y:S01]  /*7210*/  HADD2.F32 R129, -RZ, R128.H1_H1 ;  /* 0x30000080ff817230 */ /* 0x000fe20000004100 */
[----:B------:R-:W-:Y:S01]  /*7220*/  F2FP.F16.E5M2.UNPACK_B R157, R157.H1 ;  /* 0x0000009dff9d723e */ /* 0x000fe200030004ff */
[C---:B------:R-:W-:Y:S01]  /*7230*/  FMUL R4, R78.reuse, R4 ;  /* 0x000000044e047220 */ /* 0x040fe20000400000 */
[C---:B------:R-:W-:Y:S01]  /*7240*/  FMUL R5, R78.reuse, R5 ;  /* 0x000000054e057220 */ /* 0x040fe20000400000 */
[----:B------:R-:W-:Y:S02]  /*7250*/  HADD2.F32 R3, -RZ, R148.H0_H0 ;  /* 0x20000094ff037230 */ /* 0x000fe40000004100 */
        /* <DEDUP_REMOVED lines=9> */
[C---:B------:R-:W-:Y:S01]  /*72f0*/  FMUL R2, R78.reuse, R21 ;  /* 0x000000154e027220 */ /* 0x040fe20000400000 */
[C---:B------:R-:W-:Y:S01]  /*7300*/  FMUL R21, R78.reuse, R28 ;  /* 0x0000001c4e157220 */ /* 0x040fe20000400000 */
[----:B------:R-:W-:Y:S02]  /*7310*/  HADD2.F32 R130, -RZ, R132.H0_H0 ;  /* 0x20000084ff827230 */ /* 0x000fe40000004100 */
[C---:B------:R-:W-:Y:S01]  /*7320*/  FMUL R6, R78.reuse, R6 ;  /* 0x000000064e067220 */ /* 0x040fe20000400000 */
[----:B------:R-:W-:Y:S02]  /*7330*/  HADD2.F32 R82, -RZ, R148.H1_H1 ;  /* 0x30000094ff527230 */ /* 0x000fe40000004100 */
[C---:B------:R-:W-:Y:S01]  /*7340*/  FMUL R7, R78.reuse, R7 ;  /* 0x000000074e077220 */ /* 0x040fe20000400000 */
[----:B------:R-:W-:Y:S02]  /*7350*/  HADD2.F32 R85, -RZ, R149.H0_H0 ;  /* 0x20000095ff557230 */ /* 0x000fe40000004100 */
[C---:B------:R-:W-:Y:S01]  /*7360*/  FFMA R6, R81.reuse, R3, R6 ;  /* 0x0000000351067223 */ /* 0x040fe20000000006 */
[----:B------:R-:W-:Y:S02]  /*7370*/  HADD2.F32 R133, -RZ, R132.H1_H1 ;  /* 0x30000084ff857230 */ /* 0x000fe40000004100 */
[C---:B------:R-:W-:Y:S01]  /*7380*/  FFMA R7, R81.reuse, R82, R7 ;  /* 0x0000005251077223 */ /* 0x040fe20000000007 */
[C---:B------:R-:W-:Y:S01]  /*7390*/  FFMA R8, R81.reuse, R83, R8 ;  /* 0x0000005351087223 */ /* 0x040fe20000000008 */
[C---:B------:R-:W-:Y:S01]  /*73a0*/  FFMA R9, R81.reuse, R84, R9 ;  /* 0x0000005451097223 */ /* 0x040fe20000000009 */
[--C-:B------:R-:W-:Y:S02]  /*73b0*/  HADD2.F32 R82, -RZ, R138.reuse.H0_H0 ;  /* 0x2000008aff527230 */ /* 0x100fe40000004100 */
[C---:B------:R-:W-:Y:S01]  /*73c0*/  FMUL R10, R78.reuse, R10 ;  /* 0x0000000a4e0a7220 */ /* 0x040fe20000400000 */
[----:B------:R-:W-:Y:S02]  /*73d0*/  HADD2.F32 R83, -RZ, R138.H1_H1 ;  /* 0x3000008aff537230 */ /* 0x000fe40000004100 */
[C---:B------:R-:W-:Y:S01]  /*73e0*/  FMUL R11, R78.reuse, R11 ;  /* 0x0000000b4e0b7220 */ /* 0x040fe20000400000 */
[----:B------:R-:W-:Y:S02]  /*73f0*/  HADD2.F32 R89, -RZ, R150.H0_H0 ;  /* 0x20000096ff597230 */ /* 0x000fe40000004100 */
[C---:B------:R-:W-:Y:S01]  /*7400*/  FFMA R10, R81.reuse, R85, R10 ;  /* 0x00000055510a7223 */ /* 0x040fe2000000000a */
[--C-:B------:R-:W-:Y:S02]  /*7410*/  HADD2.F32 R134, -RZ, R136.reuse.H0_H0 ;  /* 0x20000088ff867230 */ /* 0x100fe40000004100 */
[C---:B------:R-:W-:Y:S01]  /*7420*/  FFMA R11, R81.reuse, R86, R11 ;  /* 0x00000056510b7223 */ /* 0x040fe2000000000b */
[C---:B------:R-:W-:Y:S01]  /*7430*/  FFMA R12, R81.reuse, R87, R12 ;  /* 0x00000057510c7223 */ /* 0x040fe2000000000c */
[----:B------:R-:W-:Y:S01]  /*7440*/  FFMA R13, R81, R88, R13 ;  /* 0x00000058510d7223 */ /* 0x000fe2000000000d */
[----:B------:R-:W-:Y:S01]  /*7450*/  F2FP.SATFINITE.E5M2.F32.PACK_AB_MERGE_C R86, R7, R6, RZ ;  /* 0x000000060756723e */ /* 0x000fe200048060ff */
[C---:B------:R-:W-:Y:S01]  /*7460*/  FMUL R7, R78.reuse, R24 ;  /* 0x000000184e077220 */ /* 0x040fe20000400000 */
[----:B------:R-:W-:Y:S01]  /*7470*/  F2FP.SATFINITE.E5M2.F32.PACK_AB_MERGE_C R138, R11, R10, RZ ;  /* 0x0000000a0b8a723e */ /* 0x000fe200048060ff */
[C---:B------:R-:W-:Y:S01]  /*7480*/  FMUL R10, R78.reuse, R25 ;  /* 0x000000194e0a7220 */ /* 0x040fe20000400000 */
[C---:B------:R-:W-:Y:S01]  /*7490*/  FMUL R25, R78.reuse, R32 ;  /* 0x000000204e197220 */ /* 0x040fe20000400000 */
[----:B------:R-:W-:Y:S02]  /*74a0*/  HADD2.F32 R137, -RZ, R136.H1_H1 ;  /* 0x30000088ff897230 */ /* 0x000fe40000004100 */
[C---:B------:R-:W-:Y:S01]  /*74b0*/  FMUL R14, R78.reuse, R14 ;  /* 0x0000000e4e0e7220 */ /* 0x040fe20000400000 */
[----:B------:R-:W-:Y:S02]  /*74c0*/  HADD2.F32 R90, -RZ, R150.H1_H1 ;  /* 0x30000096ff5a7230 */ /* 0x000fe40000004100 */
[C---:B------:R-:W-:Y:S01]  /*74d0*/  FMUL R15, R78.reuse, R15 ;  /* 0x0000000f4e0f7220 */ /* 0x040fe20000400000 */
[--C-:B------:R-:W-:Y:S02]  /*74e0*/  HADD2.F32 R93, -RZ, R151.reuse.H0_H0 ;  /* 0x20000097ff5d7230 */ /* 0x100fe40000004100 */
[C---:B------:R-:W-:Y:S01]  /*74f0*/  FFMA R14, R81.reuse, R89, R14 ;  /* 0x00000059510e7223 */ /* 0x040fe2000000000e */
[----:B------:R-:W-:Y:S02]  /*7500*/  HADD2.F32 R94, -RZ, R151.H1_H1 ;  /* 0x30000097ff5e7230 */ /* 0x000fe40000004100 */
[C---:B------:R-:W-:Y:S01]  /*7510*/  FFMA R15, R81.reuse, R90, R15 ;  /* 0x0000005a510f7223 */ /* 0x040fe2000000000f */
[C---:B------:R-:W-:Y:S01]  /*7520*/  FFMA R16, R81.reuse, R91, R16 ;  /* 0x0000005b51107223 */ /* 0x040fe20000000010 */
[----:B------:R-:W-:Y:S01]  /*7530*/  FFMA R17, R81, R92, R17 ;  /* 0x0000005c51117223 */ /* 0x000fe20000000011 */
[C---:B------:R-:W-:Y:S01]  /*7540*/  FMUL R18, R78.reuse, R18 ;  /* 0x000000124e127220 */ /* 0x040fe20000400000 */
[C---:B------:R-:W-:Y:S01]  /*7550*/  FMUL R19, R78.reuse, R19 ;  /* 0x000000134e137220 */ /* 0x040fe20000400000 */
[--C-:B------:R-:W-:Y:S01]  /*7560*/  HADD2.F32 R96, -RZ, R152.reuse.H0_H0 ;  /* 0x20000098ff607230 */ /* 0x100fe20000004100 */
[----:B------:R-:W-:Y:S01]  /*7570*/  F2FP.SATFINITE.E5M2.F32.PACK_AB_MERGE_C R14, R15, R14, RZ ;  /* 0x0000000e0f0e723e */ /* 0x000fe200048060ff */
[C---:B------:R-:W-:Y:S01]  /*7580*/  FFMA R18, R81.reuse, R93, R18 ;  /* 0x0000005d51127223 */ /* 0x040fe20000000012 */
[C---:B------:R-:W-:Y:S01]  /*7590*/  FFMA R19, R81.reuse, R94, R19 ;  /* 0x0000005e51137223 */ /* 0x040fe20000000013 */
[C---:B------:R-:W-:Y:S01]  /*75a0*/  FFMA R0, R81.reuse, R95, R0 ;  /* 0x0000005f51007223 */ /* 0x040fe20000000000 */
[----:B------:R-:W-:Y:S01]  /*75b0*/  FFMA R2, R81, R97, R2 ;  /* 0x0000006151027223 */ /* 0x000fe20000000002 */
[----:B------:R-:W-:Y:S02]  /*75c0*/  HADD2.F32 R99, -RZ, R152.H1_H1 ;  /* 0x30000098ff637230 */ /* 0x000fe40000004100 */
[C---:B------:R-:W-:Y:S01]  /*75d0*/  FMUL R3, R78.reuse, R22 ;  /* 0x000000164e037220 */ /* 0x040fe20000400000 */
[----:B------:R-:W-:Y:S01]  /*75e0*/  F2FP.SATFINITE.E5M2.F32.PACK_AB_MERGE_C R18, R19, R18, RZ ;  /* 0x000000121312723e */ /* 0x000fe200048060ff */
[C---:B------:R-:W-:Y:S01]  /*75f0*/  FMUL R22, R78.reuse, R29 ;  /* 0x0000001d4e167220 */ /* 0x040fe20000400000 */
[C---:B------:R-:W-:Y:S01]  /*7600*/  FMUL R29, R78.reuse, R36 ;  /* 0x000000244e1d7220 */ /* 0x040fe20000400000 */
[C---:B------:R-:W-:Y:S01]  /*7610*/  FFMA R3, R81.reuse, R96, R3 ;  /* 0x0000006051037223 */ /* 0x040fe20000000003 */
[C---:B------:R-:W-:Y:S01]  /*7620*/  FMUL R6, R78.reuse, R23 ;  /* 0x000000174e067220 */ /* 0x040fe20000400000 */
[--C-:B------:R-:W-:Y:S02]  /*7630*/  HADD2.F32 R100, -RZ, R153.reuse.H0_H0 ;  /* 0x20000099ff647230 */ /* 0x100fe40000004100 */
[C---:B------:R-:W-:Y:S01]  /*7640*/  FMUL R11, R78.reuse, R26 ;  /* 0x0000001a4e0b7220 */ /* 0x040fe20000400000 */
[----:B------:R-:W-:Y:S02]  /*7650*/  HADD2.F32 R103, -RZ, R153.H1_H1 ;  /* 0x30000099ff677230 */ /* 0x000fe40000004100 */
[C---:B------:R-:W-:Y:S01]  /*7660*/  FFMA R6, R81.reuse, R99, R6 ;  /* 0x0000006351067223 */ /* 0x040fe20000000006 */
[C---:B------:R-:W-:Y:S01]  /*7670*/  FFMA R7, R81.reuse, R98, R7 ;  /* 0x0000006251077223 */ /* 0x040fe20000000007 */
[C---:B------:R-:W-:Y:S01]  /*7680*/  FFMA R10, R81.reuse, R101, R10 ;  /* 0x00000065510a7223 */ /* 0x040fe2000000000a */
[C---:B------:R-:W-:Y:S01]  /*7690*/  FFMA R11, R81.reuse, R100, R11 ;  /* 0x00000064510b7223 */ /* 0x040fe2000000000b */
[----:B------:R-:W-:Y:S01]  /*76a0*/  FMUL R26, R78, R33 ;  /* 0x000000214e1a7220 */ /* 0x000fe20000400000 */
[----:B------:R-:W-:Y:S01]  /*76b0*/  F2FP.SATFINITE.E5M2.F32.PACK_AB_MERGE_C R3, R6, R3, RZ ;  /* 0x000000030603723e */ /* 0x000fe200048060ff */
[C---:B------:R-:W-:Y:S01]  /*76c0*/  FMUL R33, R78.reuse, R40 ;  /* 0x000000284e217220 */ /* 0x040fe20000400000 */
        /* <DEDUP_REMOVED lines=8> */
[C---:B------:R-:W-:Y:S01]  /*7750*/  FMUL R30, R78.reuse, R37 ;  /* 0x000000254e1e7220 */ /* 0x040fe20000400000 */
[C---:B------:R-:W-:Y:S01]  /*7760*/  FMUL R37, R78.reuse, R44 ;  /* 0x0000002c4e257220 */ /* 0x040fe20000400000 */
[C---:B------:R-:W-:Y:S01]  /*7770*/  FMUL R24, R78.reuse, R31 ;  /* 0x0000001f4e187220 */ /* 0x040fe20000400000 */
[----:B------:R-:W-:Y:S01]  /*7780*/  F2FP.F16.E5M2.UNPACK_B R158, R158.H1 ;  /* 0x0000009eff9e723e */ /* 0x000fe200030004ff */
[--C-:B------:R-:W-:Y:S02]  /*7790*/  HADD2.F32 R108, -RZ, R155.reuse.H0_H0 ;  /* 0x2000009bff6c7230 */ /* 0x100fe40000004100 */
[----:B------:R-:W-:Y:S01]  /*77a0*/  FMUL R27, R78, R34 ;  /* 0x000000224e1b7220 */ /* 0x000fe20000400000 */
[----:B------:R-:W-:Y:S02]  /*77b0*/  HADD2.F32 R111, -RZ, R155.H1_H1 ;  /* 0x3000009bff6f7230 */ /* 0x000fe40000004100 */
[C---:B------:R-:W-:Y:S01]  /*77c0*/  FFMA R24, R81.reuse, R107, R24 ;  /* 0x0000006b51187223 */ /* 0x040fe20000000018 */
[----:B------:R-:W-:Y:S01]  /*77d0*/  F2FP.F16.E5M2.UNPACK_B R159, R159.H1 ;  /* 0x0000009fff9f723e */ /* 0x000fe200030004ff */
[C---:B------:R-:W-:Y:S01]  /*77e0*/  FFMA R25, R81.reuse, R106, R25 ;  /* 0x0000006a51197223 */ /* 0x040fe20000000019 */
[C---:B------:R-:W-:Y:S01]  /*77f0*/  FFMA R26, R81.reuse, R109, R26 ;  /* 0x0000006d511a7223 */ /* 0x040fe2000000001a */
[----:B------:R-:W-:Y:S01]  /*7800*/  F2FP.F16.E5M2.UNPACK_B R160, R160.H1 ;  /* 0x000000a0ffa0723e */ /* 0x000fe200030004ff */
[C---:B------:R-:W-:Y:S01]  /*7810*/  FFMA R27, R81.reuse, R108, R27 ;  /* 0x0000006c511b7223 */ /* 0x040fe2000000001b */
[----:B------:R-:W-:Y:S01]  /*7820*/  F2FP.SATFINITE.E5M2.F32.PACK_AB_MERGE_C R6, R24, R23, RZ ;  /* 0x000000171806723e */ /* 0x000fe200048060ff */
[C---:B------:R-:W-:Y:S01]  /*7830*/  FMUL R34, R78.reuse, R41 ;  /* 0x000000294e227220 */ /* 0x040fe20000400000 */
[C---:B------:R-:W-:Y:S01]  /*7840*/  FMUL R41, R78.reuse, R48 ;  /* 0x000000304e297220 */ /* 0x040fe20000400000 */
[----:B------:R-:W-:Y:S01]  /*7850*/  FMUL R28, R78, R35 ;  /* 0x000000234e1c7220 */ /* 0x000fe20000400000 */
[----:B------:R-:W-:Y:S01]  /*7860*/  F2FP.F16.E5M2.UNPACK_B R161, R161.H1 ;  /* 0x000000a1ffa1723e */ /* 0x000fe200030004ff */
[--C-:B------:R-:W-:Y:S01]  /*7870*/  HADD2.F32 R112, -RZ, R156.reuse.H0_H0 ;  /* 0x2000009cff707230 */ /* 0x100fe20000004100 */
[----:B------:R-:W-:Y:S01]  /*7880*/  F2FP.SATFINITE.E5M2.F32.PACK_AB_MERGE_C R6, R22, R21, R6 ;  /* 0x000000151606723e */ /* 0x000fe20004806006 */
[C---:B------:R-:W-:Y:S01]  /*7890*/  FFMA R28, R81.reuse, R111, R28 ;  /* 0x0000006f511c7223 */ /* 0x040fe2000000001c */
[C---:B------:R-:W-:Y:S01]  /*78a0*/  FFMA R29, R81.reuse, R110, R29 ;  /* 0x0000006e511d7223 */ /* 0x040fe2000000001d */
[C---:B------:R-:W-:Y:S01]  /*78b0*/  FFMA R30, R81.reuse, R113, R30 ;  /* 0x00000071511e7223 */ /* 0x040fe2000000001e */
[----:B------:R-:W-:Y:S02]  /*78c0*/  HADD2.F32 R115, -RZ, R156.H1_H1 ;  /* 0x3000009cff737230 */ /* 0x000fe40000004100 */
[C---:B------:R-:W-:Y:S01]  /*78d0*/  FMUL R31, R78.reuse, R38 ;  /* 0x000000264e1f7220 */ /* 0x040fe20000400000 */
[----:B------:R-:W-:Y:S01]  /*78e0*/  F2FP.F16.E5M2.UNPACK_B R162, R162.H1 ;  /* 0x000000a2ffa2723e */ /* 0x000fe200030004ff */
[C---:B------:R-:W-:Y:S01]  /*78f0*/  FMUL R38, R78.reuse, R45 ;  /* 0x0000002d4e267220 */ /* 0x040fe20000400000 */
[C---:B------:R-:W-:Y:S01]  /*7900*/  FMUL R45, R78.reuse, R52 ;  /* 0x000000344e2d7220 */ /* 0x040fe20000400000 */
[----:B------:R-:W-:Y:S01]  /*7910*/  F2FP.F16.E5M2.UNPACK_B R163, R163.H1 ;  /* 0x000000a3ffa3723e */ /* 0x000fe200030004ff */
[----:B------:R-:W-:Y:S01]  /*7920*/  FFMA R31, R81, R112, R31 ;  /* 0x00000070511f7223 */ /* 0x000fe2000000001f */
[----:B------:R-:W-:Y:S01]  /*7930*/  FMUL R52, R78, R59 ;  /* 0x0000003b4e347220 */ /* 0x000fe20000400000 */
[----:B------:R-:W-:Y:S01]  /*7940*/  IADD3 R76, PT, PT, R76, 0x1, RZ ;  /* 0x000000014c4c7810 */ /* 0x000fe20007ffe0ff */
[C---:B------:R-:W-:Y:S01]  /*7950*/  FMUL R59, R78.reuse, R66 ;  /* 0x000000424e3b7220 */ /* 0x040fe20000400000 */
[----:B------:R-:W-:Y:S01]  /*7960*/  F2FP.SATFINITE.E5M2.F32.PACK_AB_MERGE_C R66, R13, R12, R14 ;  /* 0x0000000c0d42723e */ /* 0x000fe2000480600e */
[C---:B------:R-:W-:Y:S01]  /*7970*/  FMUL R32, R78.reuse, R39 ;  /* 0x000000274e207220 */ /* 0x040fe20000400000 */
[--C-:B------:R-:W-:Y:S02]  /*7980*/  HADD2.F32 R116, -RZ, R157.reuse.H0_H0 ;  /* 0x2000009dff747230 */ /* 0x100fe40000004100 */
[C---:B------:R-:W-:Y:S01]  /*7990*/  FMUL R35, R78.reuse, R42 ;  /* 0x0000002a4e237220 */ /* 0x040fe20000400000 */
[----:B------:R-:W-:Y:S02]  /*79a0*/  HADD2.F32 R119, -RZ, R157.H1_H1 ;  /* 0x3000009dff777230 */ /* 0x000fe40000004100 */
[C---:B------:R-:W-:Y:S01]  /*79b0*/  FFMA R32, R81.reuse, R115, R32 ;  /* 0x0000007351207223 */ /* 0x040fe20000000020 */
[----:B------:R-:W-:Y:S01]  /*79c0*/  FMUL R36, R78, R43 ;  /* 0x0000002b4e247220 */ /* 0x000fe20000400000 */
[C---:B------:R-:W-:Y:S01]  /*79d0*/  FFMA R33, R81.reuse, R114, R33 ;  /* 0x0000007251217223 */ /* 0x040fe20000000021 */
[C---:B------:R-:W-:Y:S01]  /*79e0*/  FFMA R34, R81.reuse, R117, R34 ;  /* 0x0000007551227223 */ /* 0x040fe20000000022 */
[--C-:B------:R-:W-:Y:S01]  /*79f0*/  HADD2.F32 R120, -RZ, R158.reuse.H0_H0 ;  /* 0x2000009eff787230 */ /* 0x100fe20000004100 */
[----:B------:R-:W-:Y:S01]  /*7a00*/  F2FP.SATFINITE.E5M2.F32.PACK_AB_MERGE_C R32, R32, R31, RZ ;  /* 0x0000001f2020723e */ /* 0x000fe200048060ff */
[C---:B------:R-:W-:Y:S01]  /*7a10*/  FFMA R35, R81.reuse, R116, R35 ;  /* 0x0000007451237223 */ /* 0x040fe20000000023 */
[----:B------:R-:W-:Y:S02]  /*7a20*/  HADD2.F32 R123, -RZ, R158.H1_H1 ;  /* 0x3000009eff7b7230 */ /* 0x000fe40000004100 */
[----:B------:R-:W-:Y:S01]  /*7a30*/  FMUL R39, R78, R46 ;  /* 0x0000002e4e277220 */ /* 0x000fe20000400000 */
[----:B------:R-:W-:Y:S01]  /*7a40*/  F2FP.SATFINITE.E5M2.F32.PACK_AB_MERGE_C R32, R30, R29, R32 ;  /* 0x0000001d1e20723e */ /* 0x000fe20004806020 */
[C---:B------:R-:W-:Y:S01]  /*7a50*/  FFMA R36, R81.reuse, R119, R36 ;  /* 0x0000007751247223 */ /* 0x040fe20000000024 */
[C---:B------:R-:W-:Y:S01]  /*7a60*/  FMUL R40, R78.reuse, R47 ;  /* 0x0000002f4e287220 */ /* 0x040fe20000400000 */
[C---:B------:R-:W-:Y:S01]  /*7a70*/  FFMA R37, R81.reuse, R118, R37 ;  /* 0x0000007651257223 */ /* 0x040fe20000000025 */
[C---:B------:R-:W-:Y:S01]  /*7a80*/  FFMA R38, R81.reuse, R121, R38 ;  /* 0x0000007951267223 */ /* 0x040fe20000000026 */
[C---:B------:R-:W-:Y:S01]  /*7a90*/  FMUL R42, R78.reuse, R49 ;  /* 0x000000314e2a7220 */ /* 0x040fe20000400000 */
[--C-:B------:R-:W-:Y:S02]  /*7aa0*/  HADD2.F32 R124, -RZ, R159.reuse.H0_H0 ;  /* 0x2000009fff7c7230 */ /* 0x100fe40000004100 */
[C---:B------:R-:W-:Y:S01]  /*7ab0*/  FFMA R39, R81.reuse, R120, R39 ;  /* 0x0000007851277223 */ /* 0x040fe20000000027 */
[----:B------:R-:W-:Y:S02]  /*7ac0*/  HADD2.F32 R127, -RZ, R159.H1_H1 ;  /* 0x3000009fff7f7230 */ /* 0x000fe40000004100 */
[C---:B------:R-:W-:Y:S01]  /*7ad0*/  FMUL R43, R78.reuse, R50 ;  /* 0x000000324e2b7220 */ /* 0x040fe20000400000 */
[C---:B------:R-:W-:Y:S01]  /*7ae0*/  FFMA R40, R81.reuse, R123, R40 ;  /* 0x0000007b51287223 */ /* 0x040fe20000000028 */
[C---:B------:R-:W-:Y:S01]  /*7af0*/  FMUL R44, R78.reuse, R51 ;  /* 0x000000334e2c7220 */ /* 0x040fe20000400000 */
[C---:B------:R-:W-:Y:S01]  /*7b00*/  FFMA R41, R81.reuse, R122, R41 ;  /* 0x0000007a51297223 */ /* 0x040fe20000000029 */
[C---:B------:R-:W-:Y:S01]  /*7b10*/  FMUL R50, R78.reuse, R57 ;  /* 0x000000394e327220 */ /* 0x040fe20000400000 */
[C---:B------:R-:W-:Y:S01]  /*7b20*/  FMUL R57, R78.reuse, R64 ;  /* 0x000000404e397220 */ /* 0x040fe20000400000 */
[----:B------:R-:W-:Y:S01]  /*7b30*/  FFMA R42, R81, R125, R42 ;  /* 0x0000007d512a7223 */ /* 0x000fe2000000002a */
[C---:B------:R-:W-:Y:S01]  /*7b40*/  FMUL R46, R78.reuse, R53 ;  /* 0x000000354e2e7220 */ /* 0x040fe20000400000 */
[--C-:B------:R-:W-:Y:S01]  /*7b50*/  HADD2.F32 R128, -RZ, R160.reuse.H0_H0 ;  /* 0x200000a0ff807230 */ /* 0x100fe20000004100 */
[----:B------:R-:W-:Y:S01]  /*7b60*/  F2FP.SATFINITE.E5M2.F32.PACK_AB_MERGE_C R64, R5, R4, R86 ;  /* 0x000000040540723e */ /* 0x000fe20004806056 */
[C---:B------:R-:W-:Y:S01]  /*7b70*/  FMUL R51, R78.reuse, R58 ;  /* 0x0000003a4e337220 */ /* 0x040fe20000400000 */
[C---:B------:R-:W-:Y:S01]  /*7b80*/  FMUL R53, R78.reuse, R60 ;  /* 0x0000003c4e357220 */ /* 0x040fe20000400000 */
[C---:B------:R-:W-:Y:S01]  /*7b90*/  FFMA R43, R81.reuse, R124, R43 ;  /* 0x0000007c512b7223 */ /* 0x040fe2000000002b */
[----:B------:R-:W-:Y:S02]  /*7ba0*/  HADD2.F32 R131, -RZ, R160.H1_H1 ;  /* 0x300000a0ff837230 */ /* 0x000fe40000004100 */
[C---:B------:R-:W-:Y:S01]  /*7bb0*/  FMUL R47, R78.reuse, R54 ;  /* 0x000000364e2f7220 */ /* 0x040fe20000400000 */
[C---:B------:R-:W-:Y:S01]  /*7bc0*/  FMUL R58, R78.reuse, R65 ;  /* 0x000000414e3a7220 */ /* 0x040fe20000400000 */
[----:B------:R-:W-:Y:S01]  /*7bd0*/  FMUL R60, R78, R67 ;  /* 0x000000434e3c7220 */ /* 0x000fe20000400000 */
[----:B------:R-:W-:Y:S01]  /*7be0*/  F2FP.SATFINITE.E5M2.F32.PACK_AB_MERGE_C R5, R20, R11, RZ ;  /* 0x0000000b1405723e */ /* 0x000fe200048060ff */
[----:B------:R-:W-:Y:S01]  /*7bf0*/  FFMA R44, R81, R127, R44 ;  /* 0x0000007f512c7223 */ /* 0x000fe2000000002c */
[C---:B------:R-:W-:Y:S01]  /*7c00*/  FMUL R48, R78.reuse, R55 ;  /* 0x000000374e307220 */ /* 0x040fe20000400000 */
[----:B------:R-:W-:Y:S01]  /*7c10*/  F2FP.SATFINITE.E5M2.F32.PACK_AB_MERGE_C R65, R9, R8, R138 ;  /* 0x000000080941723e */ /* 0x000fe2000480608a */
[----:B------:R-:W-:Y:S01]  /*7c20*/  FFMA R45, R81, R126, R45 ;  /* 0x0000007e512d7223 */ /* 0x000fe2000000002d */
[----:B------:R-:W-:Y:S01]  /*7c30*/  F2FP.SATFINITE.E5M2.F32.PACK_AB_MERGE_C R67, R17, R16, R18 ;  /* 0x000000101143723e */ /* 0x000fe20004806012 */
[----:B------:R-:W-:Y:S01]  /*7c40*/  FMUL R49, R78, R56 ;  /* 0x000000384e317220 */ /* 0x000fe20000400000 */
[C---:B------:R-:W-:Y:S01]  /*7c50*/  FFMA R46, R81.reuse, R129, R46 ;  /* 0x00000081512e7223 */ /* 0x040fe2000000002e */
[--C-:B------:R-:W-:Y:S02]  /*7c60*/  HADD2.F32 R132, -RZ, R161.reuse.H0_H0 ;  /* 0x200000a1ff847230 */ /* 0x100fe40000004100 */
[C---:B------:R-:W-:Y:S01]  /*7c70*/  FFMA R47, R81.reuse, R128, R47 ;  /* 0x00000080512f7223 */ /* 0x040fe2000000002f */
[----:B------:R1:W-:Y:S01]  /*7c80*/  STS.128 [R172+UR49+0x6200], R64 ;  /* 0x00620040ac007988 */ /* 0x0003e20008000c31 */
[----:B------:R-:W-:Y:S01]  /*7c90*/  HADD2.F32 R135, -RZ, R161.H1_H1 ;  /* 0x300000a1ff877230 */ /* 0x000fe20000004100 */
[----:B------:R-:W-:Y:S01]  /*7ca0*/  F2FP.SATFINITE.E5M2.F32.PACK_AB_MERGE_C R5, R10, R7, R5 ;  /* 0x000000070a05723e */ /* 0x000fe20004806005 */
[C---:B------:R-:W-:Y:S01]  /*7cb0*/  FFMA R48, R81.reuse, R131, R48 ;  /* 0x0000008351307223 */ /* 0x040fe20000000030 */
[----:B------:R-:W-:Y:S01]  /*7cc0*/  F2FP.SATFINITE.E5M2.F32.PACK_AB_MERGE_C R7, R28, R27, RZ ;  /* 0x0000001b1c07723e */ /* 0x000fe200048060ff */
        /* <DEDUP_REMOVED lines=8> */
[----:B------:R-:W-:Y:S01]  /*7d50*/  FMUL R56, R78, R63 ;  /* 0x0000003f4e387220 */ /* 0x000fe20000400000 */
[----:B------:R-:W-:Y:S01]  /*7d60*/  F2FP.SATFINITE.E5M2.F32.PACK_AB_MERGE_C R4, R2, R0, R3 ;  /* 0x000000000204723e */ /* 0x000fe20004806003 */
[C---:B------:R-:W-:Y:S01]  /*7d70*/  FFMA R53, R81.reuse, R134, R53 ;  /* 0x0000008651357223 */ /* 0x040fe20000000035 */
[----:B------:R-:W-:Y:S01]  /*7d80*/  F2FP.SATFINITE.E5M2.F32.PACK_AB_MERGE_C R7, R26, R25, R7 ;  /* 0x000000191a07723e */ /* 0x000fe20004806007 */
[C---:B------:R-:W-:Y:S01]  /*7d90*/  FFMA R54, R81.reuse, R137, R54 ;  /* 0x0000008951367223 */ /* 0x040fe20000000036 */
[--C-:B------:R-:W-:Y:S02]  /*7da0*/  HADD2.F32 R84, -RZ, R163.reuse.H0_H0 ;  /* 0x200000a3ff547230 */ /* 0x100fe40000004100 */
[C---:B------:R-:W-:Y:S01]  /*7db0*/  FFMA R55, R81.reuse, R136, R55 ;  /* 0x0000008851377223 */ /* 0x040fe20000000037 */
[----:B------:R-:W-:Y:S01]  /*7dc0*/  HADD2.F32 R85, -RZ, R163.H1_H1 ;  /* 0x300000a3ff557230 */ /* 0x000fe20000004100 */
[----:B------:R1:W-:Y:S01]  /*7dd0*/  STS.128 [R204+0x6010], R4 ;  /* 0x00601004cc007388 */ /* 0x0003e20000000c00 */
[----:B------:R-:W-:Y:S01]  /*7de0*/  F2FP.SATFINITE.E5M2.F32.PACK_AB_MERGE_C R35, R36, R35, RZ ;  /* 0x000000232423723e */ /* 0x000fe200048060ff */
[C---:B------:R-:W-:Y:S01]  /*7df0*/  FFMA R56, R81.reuse, R139, R56 ;  /* 0x0000008b51387223 */ /* 0x040fe20000000038 */
[----:B------:R-:W-:Y:S01]  /*7e00*/  F2FP.SATFINITE.E5M2.F32.PACK_AB_MERGE_C R39, R40, R39, RZ ;  /* 0x000000272827723e */ /* 0x000fe200048060ff */
[C---:B------:R-:W-:Y:S01]  /*7e10*/  FFMA R57, R81.reuse, R82, R57 ;  /* 0x0000005251397223 */ /* 0x040fe20000000039 */
[----:B------:R-:W-:Y:S01]  /*7e20*/  F2FP.SATFINITE.E5M2.F32.PACK_AB_MERGE_C R43, R44, R43, RZ ;  /* 0x0000002b2c2b723e */ /* 0x000fe200048060ff */
[C---:B------:R-:W-:Y:S01]  /*7e30*/  FFMA R58, R81.reuse, R83, R58 ;  /* 0x00000053513a7223 */ /* 0x040fe2000000003a */
[C---:B------:R-:W-:Y:S01]  /*7e40*/  FFMA R59, R81.reuse, R84, R59 ;  /* 0x00000054513b7223 */ /* 0x040fe2000000003b */
[----:B------:R-:W-:Y:S01]  /*7e50*/  F2FP.SATFINITE.E5M2.F32.PACK_AB_MERGE_C R33, R34, R33, R35 ;  /* 0x000000212221723e */ /* 0x000fe20004806023 */
        /* <DEDUP_REMOVED lines=11> */
[----:B------:R-:W-:Y:S05]  /*7f10*/  F2FP.SATFINITE.E5M2.F32.PACK_AB_MERGE_C R51, R58, R57, R59 ;  /* 0x000000393a33723e */ /* 0x000fea000480603b */
        /* <DEDUP_REMOVED lines=9> */
[----:B------:R-:W-:Y:S02]  /*7fb0*/  UIADD3 UR8, UP0, UPT, UR52, 0x680, URZ ;  /* 0x0000068034087890 */ /* 0x000fe4000ff1e0ff */
[----:B------:R-:W-:Y:S02]  /*7fc0*/  UIADD3 UR5, UPT, UPT, UR41, 0x40, URZ ;  /* 0x0000004029057890 */ /* 0x000fe4000fffe0ff */
[----:B------:R-:W-:Y:S02]  /*7fd0*/  UIADD3 UR4, UPT, UPT, UR49, 0x6200, URZ ;  /* 0x0000620031047890 */ /* 0x000fe4000fffe0ff */
[----:B------:R-:W-:Y:S01]  /*7fe0*/  UIADD3.X UR9, UPT, UPT, URZ, UR53, URZ, UP0, !UPT ;  /* 0x00000035ff097290 */ /* 0x000fe200087fe4ff */
[----:B------:R-:W-:Y:S01]  /*7ff0*/  UMOV UR6, UR42 ;  /* 0x0000002a00067c82 */ /* 0x000fe20008000000 */
[----:B------:R-:W-:Y:S07]  /*8000*/  UMOV UR7, UR36 ;  /* 0x0000002400077c82 */ /* 0x000fee0008000000 */
[----:B------:R2:W-:Y:S01]  /*8010*/  UTMASTG.3D [UR4], [UR8] ;  /* 0x00000004080073b5 */ /* 0x0005e20008010000 */
[----:B------:R0:W-:Y:S01]  /*8020*/  UTMACMDFLUSH ;  /* 0x00000000000079b7 */ /* 0x0001e20000000000 */
[----:B--2---:R-:W-:Y:S04]  /*8030*/  DEPBAR.LE SB0, 0x1 ;  /* 0x000080400000791a */ /* 0x004fe80000000000 */
.L_x_103:
[----:B------:R-:W-:Y:S05]  /*8040*/  BSYNC.RECONVERGENT B0 ;  /* 0x0000000000007941 */ /* 0x000fea0003800200 */
.L_x_102:
[----:B------:R-:W-:Y:S01]  /*8050*/  BAR.SYNC.DEFER_BLOCKING 0x1, 0x80 ;  /* 0x0042000000007b1d */ /* 0x000fe20000010000 */
[----:B------:R-:W-:Y:S01]  /*8060*/  ISETP.NE.AND P2, PT, R194, RZ, PT ;  /* 0x000000ffc200720c */ /* 0x000fe20003f45270 */
[----:B------:R-:W-:Y:S01]  /*8070*/  IMAD.IADD R20, R75, 0x1, R147 ;  /* 0x000000014b147824 */ /* 0x000fe200078e0293 */
[----:B------:R-:W-:Y:S01]  /*8080*/  ISETP.NE.AND P0, PT, R195, 0x2, PT ;  /* 0x00000002c300780c */ /* 0x000fe20003f05270 */
[----:B------:R-:W-:Y:S01]  /*8090*/  IMAD.IADD R21, R77, 0x1, R170 ;  /* 0x000000014d157824 */ /* 0x000fe200078e02aa */
[----:B------:R-:W-:Y:S02]  /*80a0*/  ISETP.NE.AND P1, PT, R76, 0x4, PT ;  /* 0x000000044c00780c */ /* 0x000fe40003f25270 */
[----:B------:R-:W-:Y:S02]  /*80b0*/  SEL R3, RZ, 0x1, P0 ;  /* 0x00000001ff037807 */ /* 0x000fe40000000000 */
[----:B------:R-:W-:Y:S02]  /*80c0*/  SEL R0, RZ, 0x1, P1 ;  /* 0x00000001ff007807 */ /* 0x000fe40000800000 */
[----:B------:R-:W-:Y:S02]  /*80d0*/  LOP3.LUT R182, R182, R3, RZ, 0x3c, !PT ;  /* 0x00000003b6b67212 */ /* 0x000fe400078e3cff */
[----:B------:R-:W-:Y:S02]  /*80e0*/  LOP3.LUT R183, R183, R0, RZ, 0x3c, !PT ;  /* 0x00000000b7b77212 */ /* 0x000fe400078e3cff */
[----:B------:R-:W-:Y:S02]  /*80f0*/  @P2 R2UR UR36, R179 ;  /* 0x00000000b32422ca */ /* 0x000fe400000e0000 */
[----:B------:R-:W-:Y:S02]  /*8100*/  SEL R195, R195, RZ, P0 ;  /* 0x000000ffc3c37207 */ /* 0x000fe40000000000 */
[----:B------:R-:W-:Y:S01]  /*8110*/  SEL R76, R76, RZ, P1 ;  /* 0x000000ff4c4c7207 */ /* 0x000fe20000800000 */
[----:B------:R-:W-:Y:S10]  /*8120*/  @P2 BRA `(.L_x_104) ;  /* 0xffffffc400bc2947 */ /* 0x000ff4000383ffff */
[----:B------:R-:W-:Y:S05]  /*8130*/  EXIT ;  /* 0x000000000000794d */ /* 0x000fea0003800000 */
.L_x_19:
[----:B--2---:R2:W1:Y:S02]  /*8140*/  SYNCS.PHASECHK.TRANS64.TRYWAIT P0, [R3+URZ+0xd0], R2 ;  /* 0x0000d002030075a7 */ /* 0x00446400080011ff */
[----:B-1----:R-:W-:Y:S05]  /*8150*/  @!P0 NANOSLEEP.SYNCS 0x989680 ;  /* 0x009896800000895d */ /* 0x002fea0003900000 */
[----:B------:R-:W1:Y:S02]  /*8160*/  @!P0 SYNCS.PHASECHK.TRANS64 P0, [R3+URZ+0xd0], R2 ;  /* 0x0000d002030085a7 */ /* 0x000e6400080010ff */
[----:B-1----:R-:W-:Y:S05]  /*8170*/  @!P0 BRA `(.L_x_19) ;  /* 0xfffffffc00f08947 */ /* 0x002fea000383ffff */
[----:B------:R-:W-:Y:S05]  /*8180*/  BRA `(.L_x_105) ;  /* 0xffffff9000fc7947 */ /* 0x000fea000383ffff */
.L_x_22:
[----:B-1----:R-:W-:-:S07]  /*8190*/  MOV R2, UR33 ;  /* 0x0000002100027c02 */ /* 0x002fce0008000f00 */
.L_x_106:
[----:B-1----:R1:W2:Y:S02]  /*81a0*/  SYNCS.PHASECHK.TRANS64.TRYWAIT P0, [R2+URZ+0x18], R5 ;  /* 0x00001805020075a7 */ /* 0x0022a400080011ff */
[----:B--2---:R-:W-:Y:S05]  /*81b0*/  @!P0 NANOSLEEP.SYNCS 0x989680 ;  /* 0x009896800000895d */ /* 0x004fea0003900000 */
[----:B------:R-:W2:Y:S02]  /*81c0*/  @!P0 SYNCS.PHASECHK.TRANS64 P0, [R2+URZ+0x18], R5 ;  /* 0x00001805020085a7 */ /* 0x000ea400080010ff */
[----:B--2---:R-:W-:Y:S05]  /*81d0*/  @!P0 BRA `(.L_x_106) ;  /* 0xfffffffc00f08947 */ /* 0x004fea000383ffff */
[----:B------:R-:W-:Y:S05]  /*81e0*/  BRA `(.L_x_21) ;  /* 0xffffff94004c7947 */ /* 0x000fea000383ffff */
.L_x_28:
[----:B-1----:R-:W-:-:S07]  /*81f0*/  MOV R2, UR17 ;  /* 0x0000001100027c02 */ /* 0x002fce0008000f00 */
.L_x_107:
[----:B-1----:R1:W2:Y:S02]  /*8200*/  SYNCS.PHASECHK.TRANS64.TRYWAIT P0, [R2+URZ+0x18], R5 ;  /* 0x00001805020075a7 */ /* 0x0022a400080011ff */
[----:B--2---:R-:W-:Y:S05]  /*8210*/  @!P0 NANOSLEEP.SYNCS 0x989680 ;  /* 0x009896800000895d */ /* 0x004fea0003900000 */
[----:B------:R-:W2:Y:S02]  /*8220*/  @!P0 SYNCS.PHASECHK.TRANS64 P0, [R2+URZ+0x18], R5 ;  /* 0x00001805020085a7 */ /* 0x000ea400080010ff */
[----:B--2---:R-:W-:Y:S05]  /*8230*/  @!P0 BRA `(.L_x_107) ;  /* 0xfffffffc00f08947 */ /* 0x004fea000383ffff */
[----:B------:R-:W-:Y:S05]  /*8240*/  BRA `(.L_x_27) ;  /* 0xffffff9400f07947 */ /* 0x000fea000383ffff */
.L_x_32:
[----:B-1----:R1:W2:Y:S02]  /*8250*/  SYNCS.PHASECHK.TRANS64.TRYWAIT P0, [R2+URZ+0x60], R3 ;  /* 0x00006003020075a7 */ /* 0x0022a400080011ff */
[----:B--2---:R-:W-:Y:S05]  /*8260*/  @!P0 NANOSLEEP.SYNCS 0x989680 ;  /* 0x009896800000895d */ /* 0x004fea0003900000 */
[----:B------:R-:W2:Y:S02]  /*8270*/  @!P0 SYNCS.PHASECHK.TRANS64 P0, [R2+URZ+0x60], R3 ;  /* 0x00006003020085a7 */ /* 0x000ea400080010ff */
[----:B--2---:R-:W-:Y:S05]  /*8280*/  @!P0 BRA `(.L_x_32) ;  /* 0xfffffffc00f08947 */ /* 0x004fea000383ffff */
[----:B------:R-:W-:Y:S05]  /*8290*/  BRA `(.L_x_108) ;  /* 0xffffff98007c7947 */ /* 0x000fea000383ffff */
.L_x_36:
[----:B----4-:R-:W-:-:S07]  /*82a0*/  MOV R0, UR5 ;  /* 0x0000000500007c02 */ /* 0x010fce0008000f00 */
.L_x_109:
[----:B-1----:R1:W2:Y:S02]  /*82b0*/  SYNCS.PHASECHK.TRANS64.TRYWAIT P0, [R0+URZ], R3 ;  /* 0x00000003000075a7 */ /* 0x0022a400080011ff */
[----:B--2---:R-:W-:Y:S05]  /*82c0*/  @!P0 NANOSLEEP.SYNCS 0x989680 ;  /* 0x009896800000895d */ /* 0x004fea0003900000 */
[----:B------:R-:W2:Y:S02]  /*82d0*/  @!P0 SYNCS.PHASECHK.TRANS64 P0, [R0+URZ], R3 ;  /* 0x00000003000085a7 */ /* 0x000ea400080010ff */
[----:B--2---:R-:W-:Y:S05]  /*82e0*/  @!P0 BRA `(.L_x_109) ;  /* 0xfffffffc00f08947 */ /* 0x004fea000383ffff */
[----:B------:R-:W-:Y:S05]  /*82f0*/  BRA `(.L_x_110) ;  /* 0xffffff9c00ec7947 */ /* 0x000fea000383ffff */
.L_x_37:
[----:B----4-:R-:W-:-:S07]  /*8300*/  MOV R0, UR5 ;  /* 0x0000000500007c02 */ /* 0x010fce0008000f00 */
.L_x_111:
[----:B-1----:R1:W2:Y:S02]  /*8310*/  SYNCS.PHASECHK.TRANS64.TRYWAIT P0, [R0+URZ], R3 ;  /* 0x00000003000075a7 */ /* 0x0022a400080011ff */
[----:B--2---:R-:W-:Y:S05]  /*8320*/  @!P0 NANOSLEEP.SYNCS 0x989680 ;  /* 0x009896800000895d */ /* 0x004fea0003900000 */
[----:B------:R-:W2:Y:S02]  /*8330*/  @!P0 SYNCS.PHASECHK.TRANS64 P0, [R0+URZ], R3 ;  /* 0x00000003000085a7 */ /* 0x000ea400080010ff */
[----:B--2---:R-:W-:Y:S05]  /*8340*/  @!P0 BRA `(.L_x_111) ;  /* 0xfffffffc00f08947 */ /* 0x004fea000383ffff */
[----:B------:R-:W-:Y:S05]  /*8350*/  BRA `(.L_x_112) ;  /* 0xffffff9c00f87947 */ /* 0x000fea000383ffff */
.L_x_40:
[----:B-1----:R1:W2:Y:S02]  /*8360*/  SYNCS.PHASECHK.TRANS64.TRYWAIT P0, [R0+URZ+0xc0], R5 ;  /* 0x0000c005000075a7 */ /* 0x0022a400080011ff */
[----:B--2---:R-:W-:Y:S05]  /*8370*/  @!P0 NANOSLEEP.SYNCS 0x989680 ;  /* 0x009896800000895d */ /* 0x004fea0003900000 */
[----:B------:R-:W2:Y:S02]  /*8380*/  @!P0 SYNCS.PHASECHK.TRANS64 P0, [R0+URZ+0xc0], R5 ;  /* 0x0000c005000085a7 */ /* 0x000ea400080010ff */
[----:B--2---:R-:W-:Y:S05]  /*8390*/  @!P0 BRA `(.L_x_40) ;  /* 0xfffffffc00f08947 */ /* 0x004fea000383ffff */
[----:B------:R-:W-:Y:S05]  /*83a0*/  BRA `(.L_x_113) ;  /* 0xffffffa000547947 */ /* 0x000fea000383ffff */
.L_x_41:
[----:B------:R-:W-:-:S07]  /*83b0*/  MOV R0, UR5 ;  /* 0x0000000500007c02 */ /* 0x000fce0008000f00 */
.L_x_114:
[----:B-1----:R1:W2:Y:S02]  /*83c0*/  SYNCS.PHASECHK.TRANS64.TRYWAIT P0, [R0+URZ+0x70], R5 ;  /* 0x00007005000075a7 */ /* 0x0022a400080011ff */
[----:B--2---:R-:W-:Y:S05]  /*83d0*/  @!P0 NANOSLEEP.SYNCS 0x989680 ;  /* 0x009896800000895d */ /* 0x004fea0003900000 */
[----:B------:R-:W2:Y:S02]  /*83e0*/  @!P0 SYNCS.PHASECHK.TRANS64 P0, [R0+URZ+0x70], R5 ;  /* 0x00007005000085a7 */ /* 0x000ea400080010ff */
[----:B--2---:R-:W-:Y:S05]  /*83f0*/  @!P0 BRA `(.L_x_114) ;  /* 0xfffffffc00f08947 */ /* 0x004fea000383ffff */
[----:B------:R-:W-:Y:S05]  /*8400*/  BRA `(.L_x_115) ;  /* 0xffffffa000647947 */ /* 0x000fea000383ffff */
.L_x_42:
[----:B-1----:R1:W2:Y:S02]  /*8410*/  SYNCS.PHASECHK.TRANS64.TRYWAIT P1, [R0+URZ+0x60], R5 ;  /* 0x00006005000075a7 */ /* 0x0022a400080211ff */
[----:B--2---:R-:W-:Y:S05]  /*8420*/  @!P1 NANOSLEEP.SYNCS 0x989680 ;  /* 0x009896800000995d */ /* 0x004fea0003900000 */
[----:B------:R-:W2:Y:S02]  /*8430*/  @!P1 SYNCS.PHASECHK.TRANS64 P1, [R0+URZ+0x60], R5 ;  /* 0x00006005000095a7 */ /* 0x000ea400080210ff */
[----:B--2---:R-:W-:Y:S05]  /*8440*/  @!P1 BRA `(.L_x_42) ;  /* 0xfffffffc00f09947 */ /* 0x004fea000383ffff */
[----:B------:R-:W-:Y:S05]  /*8450*/  BRA `(.L_x_116) ;  /* 0xffffffa000947947 */ /* 0x000fea000383ffff */
.L_x_45:
[----:B------:R-:W-:-:S07]  /*8460*/  MOV R0, UR5 ;  /* 0x0000000500007c02 */ /* 0x000fce0008000f00 */
.L_x_117:
[----:B-1----:R1:W2:Y:S02]  /*8470*/  SYNCS.PHASECHK.TRANS64.TRYWAIT P0, [R0+URZ+0x70], R3 ;  /* 0x00007003000075a7 */ /* 0x0022a400080011ff */
[----:B--2---:R-:W-:Y:S05]  /*8480*/  @!P0 NANOSLEEP.SYNCS 0x989680 ;  /* 0x009896800000895d */ /* 0x004fea0003900000 */
[----:B------:R-:W2:Y:S02]  /*8490*/  @!P0 SYNCS.PHASECHK.TRANS64 P0, [R0+URZ+0x70], R3 ;  /* 0x00007003000085a7 */ /* 0x000ea400080010ff */
[----:B--2---:R-:W-:Y:S05]  /*84a0*/  @!P0 BRA `(.L_x_117) ;  /* 0xfffffffc00f08947 */ /* 0x004fea000383ffff */
[----:B------:R-:W-:Y:S05]  /*84b0*/  BRA `(.L_x_44) ;  /* 0xffffffa000e87947 */ /* 0x000fea000383ffff */
.L_x_52:
[----:B-1----:R1:W2:Y:S02]  /*84c0*/  SYNCS.PHASECHK.TRANS64.TRYWAIT P1, [R0+URZ+0x60], R5 ;  /* 0x00006005000075a7 */ /* 0x0022a400080211ff */
[----:B--2---:R-:W-:Y:S05]  /*84d0*/  @!P1 NANOSLEEP.SYNCS 0x989680 ;  /* 0x009896800000995d */ /* 0x004fea0003900000 */
[----:B------:R-:W2:Y:S02]  /*84e0*/  @!P1 SYNCS.PHASECHK.TRANS64 P1, [R0+URZ+0x60], R5 ;  /* 0x00006005000095a7 */ /* 0x000ea400080210ff */
[----:B--2---:R-:W-:Y:S05]  /*84f0*/  @!P1 BRA `(.L_x_52) ;  /* 0xfffffffc00f09947 */ /* 0x004fea000383ffff */
[----:B------:R-:W-:Y:S05]  /*8500*/  BRA `(.L_x_118) ;  /* 0xffffffa800587947 */ /* 0x000fea000383ffff */
.L_x_53:
[----:B------:R-:W-:-:S07]  /*8510*/  MOV R3, UR7 ;  /* 0x0000000700037c02 */ /* 0x000fce0008000f00 */
.L_x_119:
[----:B-1----:R1:W2:Y:S02]  /*8520*/  SYNCS.PHASECHK.TRANS64.TRYWAIT P0, [R3+URZ+0xa0], R0 ;  /* 0x0000a000030075a7 */ /* 0x0022a400080011ff */
[----:B--2---:R-:W-:Y:S05]  /*8530*/  @!P0 NANOSLEEP.SYNCS 0x989680 ;  /* 0x009896800000895d */ /* 0x004fea0003900000 */
[----:B------:R-:W2:Y:S02]  /*8540*/  @!P0 SYNCS.PHASECHK.TRANS64 P0, [R3+URZ+0xa0], R0 ;  /* 0x0000a000030085a7 */ /* 0x000ea400080010ff */
[----:B--2---:R-:W-:Y:S05]  /*8550*/  @!P0 BRA `(.L_x_119) ;  /* 0xfffffffc00f08947 */ /* 0x004fea000383ffff */
[----:B------:R-:W-:Y:S05]  /*8560*/  BRA `(.L_x_120) ;  /* 0xffffffa800907947 */ /* 0x000fea000383ffff */
.L_x_56:
[----:B------:R-:W-:Y:S07]  /*8570*/  MOV R0, UR6 ;  /* 0x0000000600007c02 */ /* 0x000fee0008000f00 */
.L_x_121:
[----:B-1----:R1:W2:Y:S02]  /*8580*/  SYNCS.PHASECHK.TRANS64.TRYWAIT P0, [R0+URZ], R3 ;  /* 0x00000003000075a7 */ /* 0x0022a400080011ff */
[----:B--2---:R-:W-:Y:S05]  /*8590*/  @!P0 NANOSLEEP.SYNCS 0x989680 ;  /* 0x009896800000895d */ /* 0x004fea0003900000 */
[----:B------:R-:W2:Y:S02]  /*85a0*/  @!P0 SYNCS.PHASECHK.TRANS64 P0, [R0+URZ], R3 ;  /* 0x00000003000085a7 */ /* 0x000ea400080010ff */
[----:B--2---:R-:W-:Y:S05]  /*85b0*/  @!P0 BRA `(.L_x_121) ;  /* 0xfffffffc00f08947 */ /* 0x004fea000383ffff */
[----:B------:R-:W-:Y:S05]  /*85c0*/  BRA `(.L_x_55) ;  /* 0xffffffa800ac7947 */ /* 0x000fea000383ffff */
.L_x_59:
[----:B------:R-:W-:-:S07]  /*85d0*/  MOV R0, UR6 ;  /* 0x0000000600007c02 */ /* 0x000fce0008000f00 */
.L_x_122:
[----:B--2---:R2:W4:Y:S02]  /*85e0*/  SYNCS.PHASECHK.TRANS64.TRYWAIT P0, [R0+URZ], R3 ;  /* 0x00000003000075a7 */ /* 0x00452400080011ff */
[----:B----4-:R-:W-:Y:S05]  /*85f0*/  @!P0 NANOSLEEP.SYNCS 0x989680 ;  /* 0x009896800000895d */ /* 0x010fea0003900000 */
[----:B------:R-:W4:Y:S02]  /*8600*/  @!P0 SYNCS.PHASECHK.TRANS64 P0, [R0+URZ], R3 ;  /* 0x00000003000085a7 */ /* 0x000f2400080010ff */
[----:B----4-:R-:W-:Y:S05]  /*8610*/  @!P0 BRA `(.L_x_122) ;  /* 0xfffffffc00f08947 */ /* 0x010fea000383ffff */
[----:B------:R-:W-:Y:S05]  /*8620*/  BRA `(.L_x_123) ;  /* 0xffffffac00887947 */ /* 0x000fea000383ffff */
.L_x_60:
[----:B------:R-:W-:-:S07]  /*8630*/  MOV R0, UR6 ;  /* 0x0000000600007c02 */ /* 0x000fce0008000f00 */
.L_x_124:
[----:B-1----:R1:W2:Y:S02]  /*8640*/  SYNCS.PHASECHK.TRANS64.TRYWAIT P0, [R0+URZ], R3 ;  /* 0x00000003000075a7 */ /* 0x0022a400080011ff */
[----:B--2---:R-:W-:Y:S05]  /*8650*/  @!P0 NANOSLEEP.SYNCS 0x989680 ;  /* 0x009896800000895d */ /* 0x004fea0003900000 */
[----:B------:R-:W2:Y:S02]  /*8660*/  @!P0 SYNCS.PHASECHK.TRANS64 P0, [R0+URZ], R3 ;  /* 0x00000003000085a7 */ /* 0x000ea400080010ff */
[----:B--2---:R-:W-:Y:S05]  /*8670*/  @!P0 BRA `(.L_x_124) ;  /* 0xfffffffc00f08947 */ /* 0x004fea000383ffff */
[----:B------:R-:W-:Y:S05]  /*8680*/  BRA `(.L_x_125) ;  /* 0xffffffac00947947 */ /* 0x000fea000383ffff */
.L_x_61:
[----:B------:R-:W-:-:S07]  /*8690*/  MOV R0, UR6 ;  /* 0x0000000600007c02 */ /* 0x000fce0008000f00 */
.L_x_126:
[----:B-1----:R1:W2:Y:S02]  /*86a0*/  SYNCS.PHASECHK.TRANS64.TRYWAIT P0, [R0+URZ], R3 ;  /* 0x00000003000075a7 */ /* 0x0022a400080011ff */
[----:B--2---:R-:W-:Y:S05]  /*86b0*/  @!P0 NANOSLEEP.SYNCS 0x989680 ;  /* 0x009896800000895d */ /* 0x004fea0003900000 */
[----:B------:R-:W2:Y:S02]  /*86c0*/  @!P0 SYNCS.PHASECHK.TRANS64 P0, [R0+URZ], R3 ;  /* 0x00000003000085a7 */ /* 0x000ea400080010ff */
[----:B--2---:R-:W-:Y:S05]  /*86d0*/  @!P0 BRA `(.L_x_126) ;  /* 0xfffffffc00f08947 */ /* 0x004fea000383ffff */
[----:B------:R-:W-:Y:S05]  /*86e0*/  BRA `(.L_x_127) ;  /* 0xffffffac00a07947 */ /* 0x000fea000383ffff */
.L_x_62:
[----:B------:R-:W-:-:S07]  /*86f0*/  MOV R0, UR7 ;  /* 0x0000000700007c02 */ /* 0x000fce0008000f00 */
.L_x_128:
[----:B-1----:R1:W2:Y:S02]  /*8700*/  SYNCS.PHASECHK.TRANS64.TRYWAIT P0, [R0+URZ], R3 ;  /* 0x00000003000075a7 */ /* 0x0022a400080011ff */
[----:B--2---:R-:W-:Y:S05]  /*8710*/  @!P0 NANOSLEEP.SYNCS 0x989680 ;  /* 0x009896800000895d */ /* 0x004fea0003900000 */
[----:B------:R-:W2:Y:S02]  /*8720*/  @!P0 SYNCS.PHASECHK.TRANS64 P0, [R0+URZ], R3 ;  /* 0x00000003000085a7 */ /* 0x000ea400080010ff */
[----:B--2---:R-:W-:Y:S05]  /*8730*/  @!P0 BRA `(.L_x_128) ;  /* 0xfffffffc00f08947 */ /* 0x004fea000383ffff */
[----:B------:R-:W-:Y:S05]  /*8740*/  BRA `(.L_x_129) ;  /* 0xffffffac00ac7947 */ /* 0x000fea000383ffff */
.L_x_67:
[----:B--2---:R2:W3:Y:S02]  /*8750*/  SYNCS.PHASECHK.TRANS64.TRYWAIT P0, [R0+URZ+0x60], R3 ;  /* 0x00006003000075a7 */ /* 0x0044e400080011ff */
[----:B---3--:R-:W-:Y:S05]  /*8760*/  @!P0 NANOSLEEP.SYNCS 0x989680 ;  /* 0x009896800000895d */ /* 0x008fea0003900000 */
[----:B------:R-:W3:Y:S02]  /*8770*/  @!P0 SYNCS.PHASECHK.TRANS64 P0, [R0+URZ+0x60], R3 ;  /* 0x00006003000085a7 */ /* 0x000ee400080010ff */
[----:B---3--:R-:W-:Y:S05]  /*8780*/  @!P0 BRA `(.L_x_67) ;  /* 0xfffffffc00f08947 */ /* 0x008fea000383ffff */
[----:B------:R-:W-:Y:S05]  /*8790*/  BRA `(.L_x_130) ;  /* 0xffffffb000b07947 */ /* 0x000fea000383ffff */
.L_x_70:
[----:B------:R-:W-:Y:S07]  /*87a0*/  MOV R0, UR7 ;  /* 0x0000000700007c02 */ /* 0x000fee0008000f00 */
.L_x_131:
[----:B--2---:R2:W3:Y:S02]  /*87b0*/  SYNCS.PHASECHK.TRANS64.TRYWAIT P0, [R0+URZ+0x58], R3 ;  /* 0x00005803000075a7 */ /* 0x0044e400080011ff */
[----:B---3--:R-:W-:Y:S05]  /*87c0*/  @!P0 NANOSLEEP.SYNCS 0x989680 ;  /* 0x009896800000895d */ /* 0x008fea0003900000 */
[----:B------:R-:W3:Y:S02]  /*87d0*/  @!P0 SYNCS.PHASECHK.TRANS64 P0, [R0+URZ+0x58], R3 ;  /* 0x00005803000085a7 */ /* 0x000ee400080010ff */
[----:B---3--:R-:W-:Y:S05]  /*87e0*/  @!P0 BRA `(.L_x_131) ;  /* 0xfffffffc00f08947 */ /* 0x008fea000383ffff */
[----:B------:R-:W-:Y:S05]  /*87f0*/  BRA `(.L_x_69) ;  /* 0xffffffb400907947 */ /* 0x000fea000383ffff */
.L_x_73:
[----:B--2---:R-:W-:Y:S07]  /*8800*/  MOV R3, UR7 ;  /* 0x0000000700037c02 */ /* 0x004fee0008000f00 */
.L_x_132:
[----:B-1----:R1:W2:Y:S02]  /*8810*/  SYNCS.PHASECHK.TRANS64.TRYWAIT P0, [R3+URZ+0x40], R12 ;  /* 0x0000400c030075a7 */ /* 0x0022a400080011ff */
[----:B--2---:R-:W-:Y:S05]  /*8820*/  @!P0 NANOSLEEP.SYNCS 0x989680 ;  /* 0x009896800000895d */ /* 0x004fea0003900000 */
[----:B------:R-:W2:Y:S02]  /*8830*/  @!P0 SYNCS.PHASECHK.TRANS64 P0, [R3+URZ+0x40], R12 ;  /* 0x0000400c030085a7 */ /* 0x000ea400080010ff */
[----:B--2---:R-:W-:Y:S05]  /*8840*/  @!P0 BRA `(.L_x_132) ;  /* 0xfffffffc00f08947 */ /* 0x004fea000383ffff */
[----:B------:R-:W-:Y:S05]  /*8850*/  BRA `(.L_x_133) ;  /* 0xffffffb800087947 */ /* 0x000fea000383ffff */
.L_x_74:
[----:B------:R-:W-:Y:S07]  /*8860*/  MOV R3, UR7 ;  /* 0x0000000700037c02 */ /* 0x000fee0008000f00 */
.L_x_134:
[----:B-1----:R1:W2:Y:S02]  /*8870*/  SYNCS.PHASECHK.TRANS64.TRYWAIT P0, [R3+URZ+0x48], R12 ;  /* 0x0000480c030075a7 */ /* 0x0022a400080011ff */
[----:B--2---:R-:W-:Y:S05]  /*8880*/  @!P0 NANOSLEEP.SYNCS 0x989680 ;  /* 0x009896800000895d */ /* 0x004fea0003900000 */
[----:B------:R-:W2:Y:S02]  /*8890*/  @!P0 SYNCS.PHASECHK.TRANS64 P0, [R3+URZ+0x48], R12 ;  /* 0x0000480c030085a7 */ /* 0x000ea400080010ff */
[----:B--2---:R-:W-:Y:S05]  /*88a0*/  @!P0 BRA `(.L_x_134) ;  /* 0xfffffffc00f08947 */ /* 0x004fea000383ffff */
[----:B------:R-:W-:Y:S05]  /*88b0*/  BRA `(.L_x_135) ;  /* 0xffffffb800887947 */ /* 0x000fea000383ffff */
.L_x_76:
[----:B------:R-:W-:-:S07]  /*88c0*/  MOV R0, UR7 ;  /* 0x0000000700007c02 */ /* 0x000fce0008000f00 */
.L_x_136:
[----:B-1----:R1:W3:Y:S02]  /*88d0*/  SYNCS.PHASECHK.TRANS64.TRYWAIT P0, [R0+URZ+0x40], R3 ;  /* 0x00004003000075a7 */ /* 0x0022e400080011ff */
[----:B---3--:R-:W-:Y:S05]  /*88e0*/  @!P0 NANOSLEEP.SYNCS 0x989680 ;  /* 0x009896800000895d */ /* 0x008fea0003900000 */
[----:B------:R-:W3:Y:S02]  /*88f0*/  @!P0 SYNCS.PHASECHK.TRANS64 P0, [R0+URZ+0x40], R3 ;  /* 0x00004003000085a7 */ /* 0x000ee400080010ff */
[----:B---3--:R-:W-:Y:S05]  /*8900*/  @!P0 BRA `(.L_x_136) ;  /* 0xfffffffc00f08947 */ /* 0x008fea000383ffff */
[----:B------:R-:W-:Y:S05]  /*8910*/  BRA `(.L_x_137) ;  /* 0xffffffb800f87947 */ /* 0x000fea000383ffff */
.L_x_78:
[----:B--2---:R2:W4:Y:S02]  /*8920*/  SYNCS.PHASECHK.TRANS64.TRYWAIT P0, [R0+URZ+0x60], R3 ;  /* 0x00006003000075a7 */ /* 0x00452400080011ff */
[----:B----4-:R-:W-:Y:S05]  /*8930*/  @!P0 NANOSLEEP.SYNCS 0x989680 ;  /* 0x009896800000895d */ /* 0x010fea0003900000 */
[----:B------:R-:W4:Y:S02]  /*8940*/  @!P0 SYNCS.PHASECHK.TRANS64 P0, [R0+URZ+0x60], R3 ;  /* 0x00006003000085a7 */ /* 0x000f2400080010ff */
[----:B----4-:R-:W-:Y:S05]  /*8950*/  @!P0 BRA `(.L_x_78) ;  /* 0xfffffffc00f08947 */ /* 0x010fea000383ffff */
[----:B------:R-:W-:Y:S05]  /*8960*/  BRA `(.L_x_138) ;  /* 0xffffffbc00c07947 */ /* 0x000fea000383ffff */
.L_x_89:
[----:B-1----:R1:W3:Y:S02]  /*8970*/  SYNCS.PHASECHK.TRANS64.TRYWAIT P1, [R3+URZ+0x30], R0 ;  /* 0x00003000030075a7 */ /* 0x0022e400080211ff */
[----:B---3--:R-:W-:Y:S05]  /*8980*/  @!P1 NANOSLEEP.SYNCS 0x989680 ;  /* 0x009896800000995d */ /* 0x008fea0003900000 */
[----:B------:R-:W3:Y:S02]  /*8990*/  @!P1 SYNCS.PHASECHK.TRANS64 P1, [R3+URZ+0x30], R0 ;  /* 0x00003000030095a7 */ /* 0x000ee400080210ff */
[----:B---3--:R-:W-:Y:S05]  /*89a0*/  @!P1 BRA `(.L_x_89) ;  /* 0xfffffffc00f09947 */ /* 0x008fea000383ffff */
[----:B------:R-:W-:Y:S05]  /*89b0*/  BRA `(.L_x_88) ;  /* 0xffffffc800e47947 */ /* 0x000fea000383ffff */
.L_x_91:
[----:B-1----:R1:W4:Y:S02]  /*89c0*/  SYNCS.PHASECHK.TRANS64.TRYWAIT P0, [R207+URZ+0x80], R2 ;  /* 0x00008002cf0075a7 */ /* 0x00232400080011ff */
[----:B----4-:R-:W-:Y:S05]  /*89d0*/  @!P0 NANOSLEEP.SYNCS 0x989680 ;  /* 0x009896800000895d */ /* 0x010fea0003900000 */
[----:B------:R-:W4:Y:S02]  /*89e0*/  @!P0 SYNCS.PHASECHK.TRANS64 P0, [R207+URZ+0x80], R2 ;  /* 0x00008002cf0085a7 */ /* 0x000f2400080010ff */
[----:B----4-:R-:W-:Y:S05]  /*89f0*/  @!P0 BRA `(.L_x_91) ;  /* 0xfffffffc00f08947 */ /* 0x010fea000383ffff */
[----:B------:R-:W-:Y:S05]  /*8a00*/  BRA `(.L_x_90) ;  /* 0xffffffcc00407947 */ /* 0x000fea000383ffff */
.L_x_100:
[----:B--2---:R2:W3:Y:S02]  /*8a10*/  SYNCS.PHASECHK.TRANS64.TRYWAIT P0, [R210+URZ+0x30], R3 ;  /* 0x00003003d20075a7 */ /* 0x0044e400080011ff */
[----:B---3--:R-:W-:Y:S05]  /*8a20*/  @!P0 NANOSLEEP.SYNCS 0x989680 ;  /* 0x009896800000895d */ /* 0x008fea0003900000 */
[----:B------:R-:W3:Y:S02]  /*8a30*/  @!P0 SYNCS.PHASECHK.TRANS64 P0, [R210+URZ+0x30], R3 ;  /* 0x00003003d20085a7 */ /* 0x000ee400080010ff */
[----:B---3--:R-:W-:Y:S05]  /*8a40*/  @!P0 BRA `(.L_x_100) ;  /* 0xfffffffc00f08947 */ /* 0x008fea000383ffff */
[----:B------:R-:W-:Y:S05]  /*8a50*/  BRA `(.L_x_99) ;  /* 0xffffffe0004c7947 */ /* 0x000fea000383ffff */
        .weak           $__internal_0_$__cuda_sm10x_tcgen05_guardrail_trap_col_being_dealloced_not_returned_by_alloc
        .type           $__internal_0_$__cuda_sm10x_tcgen05_guardrail_trap_col_being_dealloced_not_returned_by_alloc,@function
        .size           $__internal_0_$__cuda_sm10x_tcgen05_guardrail_trap_col_being_dealloced_not_returned_by_alloc,($__internal_1_$__cuda_sm10x_tcgen05_guardrail_trap_phase_invalid_during_alloc - $__internal_0_$__cuda_sm10x_tcgen05_guardrail_trap_col_being_dealloced_not_returned_by_alloc)
$__internal_0_$__cuda_sm10x_tcgen05_guardrail_trap_col_being_dealloced_not_returned_by_alloc:
[----:B------:R-:W-:Y:S05]  /*8a60*/  BPT.TRAP 0x1 ;  /* 0x000000040000795c */ /* 0x000fea0000300000 */
[----:B------:R-:W-:-:S04]  /*8a70*/  HFMA2 R3, -RZ, RZ, 0, 0 ;  /* 0x00000000ff037431 */ /* 0x000fc800000001ff */
[----:B------:R-:W-:Y:S05]  /*8a80*/  RET.REL.NODEC R2 `(_ZN7cutlass13device_kernelINS_4gemm6kernel13GemmUniversalIN4cute5tupleIJiiiiEEENS1_10collective13CollectiveMmaINS1_35MainloopSm100TmaUmmaWarpSpecializedILi3ELi2ELi4ENS5_IJNS4_1CILi1EEESB_SB_EEEEENS5_IJNSA_ILi128EEESE_SE_EEENS_12float_e5m2_tENS5_IJlSB_lEEESG_SH_NS4_8TiledMMAINS4_8MMA_AtomIJNS4_10MMA_TraitsINS4_19SM100_MMA_F8F6F4_SSEJSG_SG_fSE_SE_NS4_17integral_constantINS4_4UMMA5MajorELSO_0EEESP_NSM_INSN_7ScaleInELSQ_0EEESR_EEEEEENS4_6LayoutISC_NS5_IJNSA_ILi0EEESV_SV_EEEEENS5_IJNS4_10UnderscoreESY_SY_EEEEENS4_13SM90_TMA_LOADENS4_14ComposedLayoutINS4_7SwizzleILi3ELi4ELi3EEENS4_18smem_ptr_flag_bitsILi8EEENSU_INS5_IJNSA_ILi8EEESE_EEENS5_IJSE_SB_EEEEEEEvNS4_8identityES11_S1B_vS1C_EENS_8epilogue10collective18CollectiveEpilogueINS1E_23Sm100TmaWarpSpecializedILi2ELi2ELi64ELb0ELb0EEEJSF_NS5_IJNSU_ISE_SB_EENSU_INSA_ILi64EEESB_EEEEESG_SH_SG_SH_NS1E_6fusion15FusionCallbacksIS1I_NS1N_17LinearCombinationISG_fSG_fLNS_15FloatRoundStyleE2EEESF_S1M_JEEENS4_5SM1004TMEM4LOAD26SM100_TMEM_LOAD_32dp32b64xES11_NS12_INS13_ILi2ELi4ELi3EEES16_NSU_INS5_IJS17_S1K_EEENS5_IJS1K_SB_EEEEEEENS4_39AutoVectorizingCopyWithAssumedAlignmentILi128EEENS4_14SM90_TMA_STOREES21_S23_S23_EEEvvEEEEvNT_6ParamsE) ;  /* 0xffffff74025c7950 */ /* 0x000fea0003c3ffff */
        .weak           $__internal_1_$__cuda_sm10x_tcgen05_guardrail_trap_phase_invalid_during_alloc
        .type           $__internal_1_$__cuda_sm10x_tcgen05_guardrail_trap_phase_invalid_during_alloc,@function
        .size           $__internal_1_$__cuda_sm10x_tcgen05_guardrail_trap_phase_invalid_during_alloc,($__internal_2_$__cuda_sm10x_tcgen05_guardrail_trap_unallocated_columns_being_dealloced - $__internal_1_$__cuda_sm10x_tcgen05_guardrail_trap_phase_invalid_during_alloc)
$__internal_1_$__cuda_sm10x_tcgen05_guardrail_trap_phase_invalid_during_alloc:
[----:B------:R-:W-:Y:S05]  /*8a90*/  BPT.TRAP 0x1 ;  /* 0x000000040000795c */ /* 0x000fea0000300000 */
[----:B------:R-:W-:-:S04]  /*8aa0*/  MOV R3, 0x0 ;  /* 0x0000000000037802 */ /* 0x000fc80000000f00 */
[----:B------:R-:W-:Y:S05]  /*8ab0*/  RET.REL.NODEC R2 `(_ZN7cutlass13device_kernelINS_4gemm6kernel13GemmUniversalIN4cute5tupleIJiiiiEEENS1_10collective13CollectiveMmaINS1_35MainloopSm100TmaUmmaWarpSpecializedILi3ELi2ELi4ENS5_IJNS4_1CILi1EEESB_SB_EEEEENS5_IJNSA_ILi128EEESE_SE_EEENS_12float_e5m2_tENS5_IJlSB_lEEESG_SH_NS4_8TiledMMAINS4_8MMA_AtomIJNS4_10MMA_TraitsINS4_19SM100_MMA_F8F6F4_SSEJSG_SG_fSE_SE_NS4_17integral_constantINS4_4UMMA5MajorELSO_0EEESP_NSM_INSN_7ScaleInELSQ_0EEESR_EEEEEENS4_6LayoutISC_NS5_IJNSA_ILi0EEESV_SV_EEEEENS5_IJNS4_10UnderscoreESY_SY_EEEEENS4_13SM90_TMA_LOADENS4_14ComposedLayoutINS4_7SwizzleILi3ELi4ELi3EEENS4_18smem_ptr_flag_bitsILi8EEENSU_INS5_IJNSA_ILi8EEESE_EEENS5_IJSE_SB_EEEEEEEvNS4_8identityES11_S1B_vS1C_EENS_8epilogue10collective18CollectiveEpilogueINS1E_23Sm100TmaWarpSpecializedILi2ELi2ELi64ELb0ELb0EEEJSF_NS5_IJNSU_ISE_SB_EENSU_INSA_ILi64EEESB_EEEEESG_SH_SG_SH_NS1E_6fusion15FusionCallbacksIS1I_NS1N_17LinearCombinationISG_fSG_fLNS_15FloatRoundStyleE2EEESF_S1M_JEEENS4_5SM1004TMEM4LOAD26SM100_TMEM_LOAD_32dp32b64xES11_NS12_INS13_ILi2ELi4ELi3EEES16_NSU_INS5_IJS17_S1K_EEENS5_IJS1K_SB_EEEEEEENS4_39AutoVectorizingCopyWithAssumedAlignmentILi128EEENS4_14SM90_TMA_STOREES21_S23_S23_EEEvvEEEEvNT_6ParamsE) ;  /* 0xffffff7402507950 */ /* 0x000fea0003c3ffff */
        .weak           $__internal_2_$__cuda_sm10x_tcgen05_guardrail_trap_unallocated_columns_being_dealloced
        .type           $__internal_2_$__cuda_sm10x_tcgen05_guardrail_trap_unallocated_columns_being_dealloced,@function
        .size           $__internal_2_$__cuda_sm10x_tcgen05_guardrail_trap_unallocated_columns_being_dealloced,(.L_x_140 - $__internal_2_$__cuda_sm10x_tcgen05_guardrail_trap_unallocated_columns_being_dealloced)
$__internal_2_$__cuda_sm10x_tcgen05_guardrail_trap_unallocated_columns_being_dealloced:
[----:B------:R-:W-:Y:S05]  /*8ac0*/  BPT.TRAP 0x1 ;  /* 0x000000040000795c */ /* 0x000fea0000300000 */
[----:B------:R-:W-:-:S04]  /*8ad0*/  HFMA2 R3, -RZ, RZ, 0, 0 ;  /* 0x00000000ff037431 */ /* 0x000fc800000001ff */
[----:B------:R-:W-:Y:S05]  /*8ae0*/  RET.REL.NODEC R2 `(_ZN7cutlass13device_kernelINS_4gemm6kernel13GemmUniversalIN4cute5tupleIJiiiiEEENS1_10collective13CollectiveMmaINS1_35MainloopSm100TmaUmmaWarpSpecializedILi3ELi2ELi4ENS5_IJNS4_1CILi1EEESB_SB_EEEEENS5_IJNSA_ILi128EEESE_SE_EEENS_12float_e5m2_tENS5_IJlSB_lEEESG_SH_NS4_8TiledMMAINS4_8MMA_AtomIJNS4_10MMA_TraitsINS4_19SM100_MMA_F8F6F4_SSEJSG_SG_fSE_SE_NS4_17integral_constantINS4_4UMMA5MajorELSO_0EEESP_NSM_INSN_7ScaleInELSQ_0EEESR_EEEEEENS4_6LayoutISC_NS5_IJNSA_ILi0EEESV_SV_EEEEENS5_IJNS4_10UnderscoreESY_SY_EEEEENS4_13SM90_TMA_LOADENS4_14ComposedLayoutINS4_7SwizzleILi3ELi4ELi3EEENS4_18smem_ptr_flag_bitsILi8EEENSU_INS5_IJNSA_ILi8EEESE_EEENS5_IJSE_SB_EEEEEEEvNS4_8identityES11_S1B_vS1C_EENS_8epilogue10collective18CollectiveEpilogueINS1E_23Sm100TmaWarpSpecializedILi2ELi2ELi64ELb0ELb0EEEJSF_NS5_IJNSU_ISE_SB_EENSU_INSA_ILi64EEESB_EEEEESG_SH_SG_SH_NS1E_6fusion15FusionCallbacksIS1I_NS1N_17LinearCombinationISG_fSG_fLNS_15FloatRoundStyleE2EEESF_S1M_JEEENS4_5SM1004TMEM4LOAD26SM100_TMEM_LOAD_32dp32b64xES11_NS12_INS13_ILi2ELi4ELi3EEES16_NSU_INS5_IJS17_S1K_EEENS5_IJS1K_SB_EEEEEEENS4_39AutoVectorizingCopyWithAssumedAlignmentILi128EEENS4_14SM90_TMA_STOREES21_S23_S23_EEEvvEEEEvNT_6ParamsE) ;  /* 0xffffff7402447950 */ /* 0x000fea0003c3ffff */
.L_x_139:
[----:B------:R-:W-:-:S00]  /*8af0*/  BRA `(.L_x_139) ;  /* 0xfffffffc00fc7947 */ /* 0x000fc0000383ffff */
[----:B------:R-:W-:-:S00]  /*8b00*/  NOP ;  /* 0x0000000000007918 */ /* 0x000fc00000000000 */
[----:B------:R-:W-:-:S00]  /*8b10*/  NOP ;  /* 0x0000000000007918 */ /* 0x000fc00000000000 */
[----:B------:R-:W-:-:S00]  /*8b20*/  NOP ;  /* 0x0000000000007918 */ /* 0x000fc00000000000 */
[----:B------:R-:W-:-:S00]  /*8b30*/  NOP ;  /* 0x0000000000007918 */ /* 0x000fc00000000000 */
[----:B------:R-:W-:-:S00]  /*8b40*/  NOP ;  /* 0x0000000000007918 */ /* 0x000fc00000000000 */
[----:B------:R-:W-:-:S00]  /*8b50*/  NOP ;  /* 0x0000000000007918 */ /* 0x000fc00000000000 */
[----:B------:R-:W-:-:S00]  /*8b60*/  NOP ;  /* 0x0000000000007918 */ /* 0x000fc00000000000 */
[----:B------:R-:W-:-:S00]  /*8b70*/  NOP ;  /* 0x0000000000007918 */ /* 0x000fc00000000000 */
.L_x_140:


//--------------------- .nv.global.init           --------------------------
	.section	.nv.global.init,"aw",@progbits
.nv.global.init:
	.type		$str$27,@object
	.size		$str$27,($str$28 - $str$27)
$str$27:
        /*0000*/ 	.byte	0x28, 0x61, 0x64, 0x64, 0x72, 0x65, 0x73, 0x73, 0x20, 0x26, 0x20, 0x6d, 0x61, 0x73, 0x6b, 0x29
        /*0010*/ 	.byte	0x20, 0x3d, 0x3d, 0x20, 0x30, 0x00
	.type		$str$28,@object
	.size		$str$28,($str$26 - $str$28)
$str$28:
        /*0016*/ 	.byte	0x2f, 0x74, 0x6d, 0x70, 0x2f, 0x63, 0x75, 0x74, 0x6c, 0x61, 0x73, 0x73, 0x5f, 0x73, 0x77, 0x65
        /*0026*/ 	.byte	0x65, 0x70, 0x5f, 0x73, 0x72, 0x63, 0x2f, 0x69, 0x6e, 0x63, 0x6c, 0x75, 0x64, 0x65, 0x2f, 0x63
        /*0036*/ 	.byte	0x75, 0x74, 0x65, 0x2f, 0x70, 0x6f, 0x69, 0x6e, 0x74, 0x65, 0x72, 0x5f, 0x66, 0x6c, 0x61, 0x67
        /*0046*/ 	.byte	0x67, 0x65, 0x64, 0x2e, 0x68, 0x70, 0x70, 0x00
	.type		$str$26,@object
	.size		$str$26,($str$25 - $str$26)
$str$26:
        /*004e*/ 	.byte	0x2f, 0x74, 0x6d, 0x70, 0x2f, 0x63, 0x75, 0x74, 0x6c, 0x61, 0x73, 0x73, 0x5f, 0x73, 0x77, 0x65
        /*005e*/ 	.byte	0x65, 0x70, 0x5f, 0x73, 0x72, 0x63, 0x2f, 0x69, 0x6e, 0x63, 0x6c, 0x75, 0x64, 0x65, 0x2f, 0x63
        /*006e*/ 	.byte	0x75, 0x74, 0x65, 0x2f, 0x61, 0x74, 0x6f, 0x6d, 0x2f, 0x63, 0x6f, 0x70, 0x79, 0x5f, 0x74, 0x72
        /*007e*/ 	.byte	0x61, 0x69, 0x74, 0x73, 0x5f, 0x73, 0x6d, 0x31, 0x30, 0x30, 0x2e, 0x68, 0x70, 0x70, 0x00
	.type		$str$25,@object
	.size		$str$25,(__unnamed_1 - $str$25)
$str$25:
        /*008d*/ 	.byte	0x28, 0x28, 0x75, 0x69, 0x6e, 0x74, 0x33, 0x32, 0x5f, 0x74, 0x28, 0x74, 0x68, 0x72, 0x65, 0x61
        /*009d*/ 	.byte	0x64, 0x49, 0x64, 0x78, 0x2e, 0x78, 0x29, 0x20, 0x2f, 0x20, 0x33, 0x32, 0x29, 0x20, 0x25, 0x20
        /*00ad*/ 	.byte	0x34, 0x29, 0x20, 0x3d, 0x3d, 0x20, 0x28, 0x28, 0x28, 0x74, 0x6d, 0x65, 0x6d, 0x5f, 0x61, 0x64
        /*00bd*/ 	.byte	0x64, 0x72, 0x20, 0x3e, 0x3e, 0x20, 0x31, 0x36, 0x29, 0x20, 0x2f, 0x20, 0x33, 0x32, 0x29, 0x20
        /*00cd*/ 	.byte	0x25, 0x20, 0x34, 0x29, 0x00
	.type		__unnamed_1,@object
	.size		__unnamed_1,(__unnamed_2 - __unnamed_1)
__unnamed_1:
        /*00d2*/ 	.byte	0x61, 0x75, 0x74, 0x6f, 0x20, 0x63, 0x75, 0x74, 0x65, 0x3a, 0x3a, 0x61, 0x73, 0x5f, 0x70, 0x6f
        /* <DEDUP_REMOVED lines=24> */
        /*0262*/ 	.byte	0x43, 0x3c, 0x38, 0x31, 0x39, 0x32, 0x3e, 0x3e, 0x3e, 0x3e, 0x5d, 0x00
	.type		__unnamed_2,@object
	.size		__unnamed_2,(.L_2 - __unnamed_2)
__unnamed_2:
        /* <DEDUP_REMOVED lines=42> */
        /*050e*/ 	.byte	0x3e, 0x3e, 0x3e, 0x3e, 0x5d, 0x00
.L_2:


//--------------------- .nv.shared._ZN7cutlass13device_kernelINS_4gemm6kernel13GemmUniversalIN4cute5tupleIJiiiiEEENS1_10collective13CollectiveMmaINS1_35MainloopSm100TmaUmmaWarpSpecializedILi3ELi2ELi4ENS5_IJNS4_1CILi1EEESB_SB_EEEEENS5_IJNSA_ILi128EEESE_SE_EEENS_12float_e5m2_tENS5_IJlSB_lEEESG_SH_NS4_8TiledMMAINS4_8MMA_AtomIJNS4_10MMA_TraitsINS4_19SM100_MMA_F8F6F4_SSEJSG_SG_fSE_SE_NS4_17integral_constantINS4_4UMMA5MajorELSO_0EEESP_NSM_INSN_7ScaleInELSQ_0EEESR_EEEEEENS4_6LayoutISC_NS5_IJNSA_ILi0EEESV_SV_EEEEENS5_IJNS4_10UnderscoreESY_SY_EEEEENS4_13SM90_TMA_LOADENS4_14ComposedLayoutINS4_7SwizzleILi3ELi4ELi3EEENS4_18smem_ptr_flag_bitsILi8EEENSU_INS5_IJNSA_ILi8EEESE_EEENS5_IJSE_SB_EEEEEEEvNS4_8identityES11_S1B_vS1C_EENS_8epilogue10collective18CollectiveEpilogueINS1E_23Sm100TmaWarpSpecializedILi2ELi2ELi64ELb0ELb0EEEJSF_NS5_IJNSU_ISE_SB_EENSU_INSA_ILi64EEESB_EEEEESG_SH_SG_SH_NS1E_6fusion15FusionCallbacksIS1I_NS1N_17LinearCombinationISG_fSG_fLNS_15FloatRoundStyleE2EEESF_S1M_JEEENS4_5SM1004TMEM4LOAD26SM100_TMEM_LOAD_32dp32b64xES11_NS12_INS13_ILi2ELi4ELi3EEES16_NSU_INS5_IJS17_S1K_EEENS5_IJS1K_SB_EEEEEEENS4_39AutoVectorizingCopyWithAssumedAlignmentILi128EEENS4_14SM90_TMA_STOREES21_S23_S23_EEEvvEEEEvNT_6ParamsE --------------------------
	.section	.nv.shared._ZN7cutlass13device_kernelINS_4gemm6kernel13GemmUniversalIN4cute5tupleIJiiiiEEENS1_10collective13CollectiveMmaINS1_35MainloopSm100TmaUmmaWarpSpecializedILi3ELi2ELi4ENS5_IJNS4_1CILi1EEESB_SB_EEEEENS5_IJNSA_ILi128EEESE_SE_EEENS_12float_e5m2_tENS5_IJlSB_lEEESG_SH_NS4_8TiledMMAINS4_8MMA_AtomIJNS4_10MMA_TraitsINS4_19SM100_MMA_F8F6F4_SSEJSG_SG_fSE_SE_NS4_17integral_constantINS4_4UMMA5MajorELSO_0EEESP_NSM_INSN_7ScaleInELSQ_0EEESR_EEEEEENS4_6LayoutISC_NS5_IJNSA_ILi0EEESV_SV_EEEEENS5_IJNS4_10UnderscoreESY_SY_EEEEENS4_13SM90_TMA_LOADENS4_14ComposedLayoutINS4_7SwizzleILi3ELi4ELi3EEENS4_18smem_ptr_flag_bitsILi8EEENSU_INS5_IJNSA_ILi8EEESE_EEENS5_IJSE_SB_EEEEEEEvNS4_8identityES11_S1B_vS1C_EENS_8epilogue10collective18CollectiveEpilogueINS1E_23Sm100TmaWarpSpecializedILi2ELi2ELi64ELb0ELb0EEEJSF_NS5_IJNSU_ISE_SB_EENSU_INSA_ILi64EEESB_EEEEESG_SH_SG_SH_NS1E_6fusion15FusionCallbacksIS1I_NS1N_17LinearCombinationISG_fSG_fLNS_15FloatRoundStyleE2EEESF_S1M_JEEENS4_5SM1004TMEM4LOAD26SM100_TMEM_LOAD_32dp32b64xES11_NS12_INS13_ILi2ELi4ELi3EEES16_NSU_INS5_IJS17_S1K_EEENS5_IJS1K_SB_EEEEEEENS4_39AutoVectorizingCopyWithAssumedAlignmentILi128EEENS4_14SM90_TMA_STOREES21_S23_S23_EEEvvEEEEvNT_6ParamsE,"aw",@nobits
	.sectionflags	@""
	.align	16
	.zero		1024


//--------------------- .nv.shared.reserved.0     --------------------------
	.section	.nv.shared.reserved.0,"aw",@nobits
	.weak		__nv_reservedSMEM_offset_0_alias
	.size		__nv_reservedSMEM_offset_0_alias, 0, 64
	.other		__nv_reservedSMEM_offset_0_alias,@"STO_CUDA_RESERVED_SHARED STV_DEFAULT"
__nv_reservedSMEM_offset_0_alias:
	.zero		0
.nv.shared.reserved.0:
	.zero		64
	.weak		__nv_reservedSMEM_tcgen05_partition
	.type		__nv_reservedSMEM_tcgen05_partition,@object
	.size		__nv_reservedSMEM_tcgen05_partition,(.L_0 - __nv_reservedSMEM_tcgen05_partition)
__nv_reservedSMEM_tcgen05_partition:
	.zero		32
.L_0:


//--------------------- .nv.global                --------------------------
	.section	.nv.global,"aw",@nobits
.nv.global:
	.type		_ZN39_INTERNAL_aba0c6ae_4_k_cu_1d60bdf4_80794cute1_E,@object
	.size		_ZN39_INTERNAL_aba0c6ae_4_k_cu_1d60bdf4_80794cute1_E,(_ZN39_INTERNAL_aba0c6ae_4_k_cu_1d60bdf4_80794cuda3std3__45__cpo6cbeginE - _ZN39_INTERNAL_aba0c6ae_4_k_cu_1d60bdf4_80794cute1_E)
_ZN39_INTERNAL_aba0c6ae_4_k_cu_1d60bdf4_80794cute1_E:
	.zero		1
	.type		_ZN39_INTERNAL_aba0c6ae_4_k_cu_1d60bdf4_80794cuda3std3__45__cpo6cbeginE,@object
	.size		_ZN39_INTERNAL_aba0c6ae_4_k_cu_1d60bdf4_80794cuda3std3__45__cpo6cbeginE,(_ZN39_INTERNAL_aba0c6ae_4_k_cu_1d60bdf4_80794cuda3std3__48in_placeE - _ZN39_INTERNAL_aba0c6ae_4_k_cu_1d60bdf4_80794cuda3std3__45__cpo6cbeginE)
_ZN39_INTERNAL_aba0c6ae_4_k_cu_1d60bdf4_80794cuda3std3__45__cpo6cbeginE:
	.zero		1
	.type		_ZN39_INTERNAL_aba0c6ae_4_k_cu_1d60bdf4_80794cuda3std3__48in_placeE,@object
	.size		_ZN39_INTERNAL_aba0c6ae_4_k_cu_1d60bdf4_80794cuda3std3__48in_placeE,(_ZN39_INTERNAL_aba0c6ae_4_k_cu_1d60bdf4_80794cuda3std6ranges3__45__cpo9iter_moveE - _ZN39_INTERNAL_aba0c6ae_4_k_cu_1d60bdf4_80794cuda3std3__48in_placeE)
_ZN39_INTERNAL_aba0c6ae_4_k_cu_1d60bdf4_80794cuda3std3__48in_placeE:
	.zero		1
	.type		_ZN39_INTERNAL_aba0c6ae_4_k_cu_1d60bdf4_80794cuda3std6ranges3__45__cpo9iter_moveE,@object
	.size		_ZN39_INTERNAL_aba0c6ae_4_k_cu_1d60bdf4_80794cuda3std6ranges3__45__cpo9iter_moveE,(_ZN39_INTERNAL_aba0c6ae_4_k_cu_1d60bdf4_80794cuda3std3__45__cpo5beginE - _ZN39_INTERNAL_aba0c6ae_4_k_cu_1d60bdf4_80794cuda3std6ranges3__45__cpo9iter_moveE)
_ZN39_INTERNAL_aba0c6ae_4_k_cu_1d60bdf4_80794cuda3std6ranges3__45__cpo9iter_moveE:
	.zero		1
	.type		_ZN39_INTERNAL_aba0c6ae_4_k_cu_1d60bdf4_80794cuda3std3__45__cpo5beginE,@object
	.size		_ZN39_INTERNAL_aba0c6ae_4_k_cu_1d60bdf4_80794cuda3std3__45__cpo5beginE,(_ZN39_INTERNAL_aba0c6ae_4_k_cu_1d60bdf4_80794cuda3std3__441_GLOBAL__N__aba0c6ae_4_k_cu_1d60bdf4_80796ignoreE - _ZN39_INTERNAL_aba0c6ae_4_k_cu_1d60bdf4_80794cuda3std3__45__cpo5beginE)
_ZN39_INTERNAL_aba0c6ae_4_k_cu_1d60bdf4_80794cuda3std3__45__cpo5beginE:
	.zero		1
	.type		_ZN39_INTERNAL_aba0c6ae_4_k_cu_1d60bdf4_80794cuda3std3__441_GLOBAL__N__aba0c6ae_4_k_cu_1d60bdf4_80796ignoreE,@object
	.size		_ZN39_INTERNAL_aba0c6ae_4_k_cu_1d60bdf4_80794cuda3std3__441_GLOBAL__N__aba0c6ae_4_k_cu_1d60bdf4_80796ignoreE,(_ZN39_INTERNAL_aba0c6ae_4_k_cu_1d60bdf4_80794cute7productE - _ZN39_INTERNAL_aba0c6ae_4_k_cu_1d60bdf4_80794cuda3std3__441_GLOBAL__N__aba0c6ae_4_k_cu_1d60bdf4_80796ignoreE)
_ZN39_INTERNAL_aba0c6ae_4_k_cu_1d60bdf4_80794cuda3std3__441_GLOBAL__N__aba0c6ae_4_k_cu_1d60bdf4_80796ignoreE:
	.zero		1
	.type		_ZN39_INTERNAL_aba0c6ae_4_k_cu_1d60bdf4_80794cute7productE,@object
	.size		_ZN39_INTERNAL_aba0c6ae_4_k_cu_1d60bdf4_80794cute7productE,(_ZN39_INTERNAL_aba0c6ae_4_k_cu_1d60bdf4_80794cuda3std3__45__cpo3endE - _ZN39_INTERNAL_aba0c6ae_4_k_cu_1d60bdf4_80794cute7productE)
_ZN39_INTERNAL_aba0c6ae_4_k_cu_1d60bdf4_80794cute7productE:
	.zero		1
	.type		_ZN39_INTERNAL_aba0c6ae_4_k_cu_1d60bdf4_80794cuda3std3__45__cpo3endE,@object
	.size		_ZN39_INTERNAL_aba0c6ae_4_k_cu_1d60bdf4_80794cuda3std3__45__cpo3endE,(_ZN39_INTERNAL_aba0c6ae_4_k_cu_1d60bdf4_80794cuda3std3__419piecewise_constructE - _ZN39_INTERNAL_aba0c6ae_4_k_cu_1d60bdf4_80794cuda3std3__45__cpo3endE)
_ZN39_INTERNAL_aba0c6ae_4_k_cu_1d60bdf4_80794cuda3std3__45__cpo3endE:
	.zero		1
	.type		_ZN39_INTERNAL_aba0c6ae_4_k_cu_1d60bdf4_80794cuda3std3__419piecewise_constructE,@object
	.size		_ZN39_INTERNAL_aba0c6ae_4_k_cu_1d60bdf4_80794cuda3std3__419piecewise_constructE,(_ZN39_INTERNAL_aba0c6ae_4_k_cu_1d60bdf4_80794cuda3std3__45__cpo4cendE - _ZN39_INTERNAL_aba0c6ae_4_k_cu_1d60bdf4_80794cuda3std3__419piecewise_constructE)
_ZN39_INTERNAL_aba0c6ae_4_k_cu_1d60bdf4_80794cuda3std3__419piecewise_constructE:
	.zero		1
	.type		_ZN39_INTERNAL_aba0c6ae_4_k_cu_1d60bdf4_80794cuda3std3__45__cpo4cendE,@object
	.size		_ZN39_INTERNAL_aba0c6ae_4_k_cu_1d60bdf4_80794cuda3std3__45__cpo4cendE,(_ZN39_INTERNAL_aba0c6ae_4_k_cu_1d60bdf4_80794cuda3std6ranges3__45__cpo4swapE - _ZN39_INTERNAL_aba0c6ae_4_k_cu_1d60bdf4_80794cuda3std3__45__cpo4cendE)
_ZN39_INTERNAL_aba0c6ae_4_k_cu_1d60bdf4_80794cuda3std3__45__cpo4cendE:
	.zero		1
	.type		_ZN39_INTERNAL_aba0c6ae_4_k_cu_1d60bdf4_80794cuda3std6ranges3__45__cpo4swapE,@object
	.size		_ZN39_INTERNAL_aba0c6ae_4_k_cu_1d60bdf4_80794cuda3std6ranges3__45__cpo4swapE,(.L_10 - _ZN39_INTERNAL_aba0c6ae_4_k_cu_1d60bdf4_80794cuda3std6ranges3__45__cpo4swapE)
_ZN39_INTERNAL_aba0c6ae_4_k_cu_1d60bdf4_80794cuda3std6ranges3__45__cpo4swapE:
	.zero		1
.L_10:


//--------------------- .nv.constant0._ZN7cutlass13device_kernelINS_4gemm6kernel13GemmUniversalIN4cute5tupleIJiiiiEEENS1_10collective13CollectiveMmaINS1_35MainloopSm100TmaUmmaWarpSpecializedILi3ELi2ELi4ENS5_IJNS4_1CILi1EEESB_SB_EEEEENS5_IJNSA_ILi128EEESE_SE_EEENS_12float_e5m2_tENS5_IJlSB_lEEESG_SH_NS4_8TiledMMAINS4_8MMA_AtomIJNS4_10MMA_TraitsINS4_19SM100_MMA_F8F6F4_SSEJSG_SG_fSE_SE_NS4_17integral_constantINS4_4UMMA5MajorELSO_0EEESP_NSM_INSN_7ScaleInELSQ_0EEESR_EEEEEENS4_6LayoutISC_NS5_IJNSA_ILi0EEESV_SV_EEEEENS5_IJNS4_10UnderscoreESY_SY_EEEEENS4_13SM90_TMA_LOADENS4_14ComposedLayoutINS4_7SwizzleILi3ELi4ELi3EEENS4_18smem_ptr_flag_bitsILi8EEENSU_INS5_IJNSA_ILi8EEESE_EEENS5_IJSE_SB_EEEEEEEvNS4_8identityES11_S1B_vS1C_EENS_8epilogue10collective18CollectiveEpilogueINS1E_23Sm100TmaWarpSpecializedILi2ELi2ELi64ELb0ELb0EEEJSF_NS5_IJNSU_ISE_SB_EENSU_INSA_ILi64EEESB_EEEEESG_SH_SG_SH_NS1E_6fusion15FusionCallbacksIS1I_NS1N_17LinearCombinationISG_fSG_fLNS_15FloatRoundStyleE2EEESF_S1M_JEEENS4_5SM1004TMEM4LOAD26SM100_TMEM_LOAD_32dp32b64xES11_NS12_INS13_ILi2ELi4ELi3EEES16_NSU_INS5_IJS17_S1K_EEENS5_IJS1K_SB_EEEEEEENS4_39AutoVectorizingCopyWithAssumedAlignmentILi128EEENS4_14SM90_TMA_STOREES21_S23_S23_EEEvvEEEEvNT_6ParamsE --------------------------
	.section	.nv.constant0._ZN7cutlass13device_kernelINS_4gemm6kernel13GemmUniversalIN4cute5tupleIJiiiiEEENS1_10collective13CollectiveMmaINS1_35MainloopSm100TmaUmmaWarpSpecializedILi3ELi2ELi4ENS5_IJNS4_1CILi1EEESB_SB_EEEEENS5_IJNSA_ILi128EEESE_SE_EEENS_12float_e5m2_tENS5_IJlSB_lEEESG_SH_NS4_8TiledMMAINS4_8MMA_AtomIJNS4_10MMA_TraitsINS4_19SM100_MMA_F8F6F4_SSEJSG_SG_fSE_SE_NS4_17integral_constantINS4_4UMMA5MajorELSO_0EEESP_NSM_INSN_7ScaleInELSQ_0EEESR_EEEEEENS4_6LayoutISC_NS5_IJNSA_ILi0EEESV_SV_EEEEENS5_IJNS4_10UnderscoreESY_SY_EEEEENS4_13SM90_TMA_LOADENS4_14ComposedLayoutINS4_7SwizzleILi3ELi4ELi3EEENS4_18smem_ptr_flag_bitsILi8EEENSU_INS5_IJNSA_ILi8EEESE_EEENS5_IJSE_SB_EEEEEEEvNS4_8identityES11_S1B_vS1C_EENS_8epilogue10collective18CollectiveEpilogueINS1E_23Sm100TmaWarpSpecializedILi2ELi2ELi64ELb0ELb0EEEJSF_NS5_IJNSU_ISE_SB_EENSU_INSA_ILi64EEESB_EEEEESG_SH_SG_SH_NS1E_6fusion15FusionCallbacksIS1I_NS1N_17LinearCombinationISG_fSG_fLNS_15FloatRoundStyleE2EEESF_S1M_JEEENS4_5SM1004TMEM4LOAD26SM100_TMEM_LOAD_32dp32b64xES11_NS12_INS13_ILi2ELi4ELi3EEES16_NSU_INS5_IJS17_S1K_EEENS5_IJS1K_SB_EEEEEEENS4_39AutoVectorizingCopyWithAssumedAlignmentILi128EEENS4_14SM90_TMA_STOREES21_S23_S23_EEEvvEEEEvNT_6ParamsE,"a",@progbits
	.sectionflags	@""
	.align	4
.nv.constant0._ZN7cutlass13device_kernelINS_4gemm6kernel13GemmUniversalIN4cute5tupleIJiiiiEEENS1_10collective13CollectiveMmaINS1_35MainloopSm100TmaUmmaWarpSpecializedILi3ELi2ELi4ENS5_IJNS4_1CILi1EEESB_SB_EEEEENS5_IJNSA_ILi128EEESE_SE_EEENS_12float_e5m2_tENS5_IJlSB_lEEESG_SH_NS4_8TiledMMAINS4_8MMA_AtomIJNS4_10MMA_TraitsINS4_19SM100_MMA_F8F6F4_SSEJSG_SG_fSE_SE_NS4_17integral_constantINS4_4UMMA5MajorELSO_0EEESP_NSM_INSN_7ScaleInELSQ_0EEESR_EEEEEENS4_6LayoutISC_NS5_IJNSA_ILi0EEESV_SV_EEEEENS5_IJNS4_10UnderscoreESY_SY_EEEEENS4_13SM90_TMA_LOADENS4_14ComposedLayoutINS4_7SwizzleILi3ELi4ELi3EEENS4_18smem_ptr_flag_bitsILi8EEENSU_INS5_IJNSA_ILi8EEESE_EEENS5_IJSE_SB_EEEEEEEvNS4_8identityES11_S1B_vS1C_EENS_8epilogue10collective18CollectiveEpilogueINS1E_23Sm100TmaWarpSpecializedILi2ELi2ELi64ELb0ELb0EEEJSF_NS5_IJNSU_ISE_SB_EENSU_INSA_ILi64EEESB_EEEEESG_SH_SG_SH_NS1E_6fusion15FusionCallbacksIS1I_NS1N_17LinearCombinationISG_fSG_fLNS_15FloatRoundStyleE2EEESF_S1M_JEEENS4_5SM1004TMEM4LOAD26SM100_TMEM_LOAD_32dp32b64xES11_NS12_INS13_ILi2ELi4ELi3EEES16_NSU_INS5_IJS17_S1K_EEENS5_IJS1K_SB_EEEEEEENS4_39AutoVectorizingCopyWithAssumedAlignmentILi128EEENS4_14SM90_TMA_STOREES21_S23_S23_EEEvvEEEEvNT_6ParamsE:
	.zero		2944


//--------------------- SYMBOLS --------------------------

	.type		.nv.reservedSmem.offset0,@object
	.size		.nv.reservedSmem.offset0,0x4
	.type		.nv.reservedSmem.cap,@object
	.size		.nv.reservedSmem.cap,0x4
	.type		__assertfail,@function
